//
// Generated by NVIDIA NVVM Compiler
//
// Compiler Build ID: CL-36424714
// Cuda compilation tools, release 13.0, V13.0.88
// Based on NVVM 20.0.0
//

.version 9.0
.target sm_100
.address_size 64


.entry _Z11convolutionILi0ELi1EEv13kernel_paramsPhS1_(
	.param .align 4 .b8 _Z11convolutionILi0ELi1EEv13kernel_paramsPhS1__param_0[76],
	.param .u64 .ptr .align 1 _Z11convolutionILi0ELi1EEv13kernel_paramsPhS1__param_1,
	.param .u64 .ptr .align 1 _Z11convolutionILi0ELi1EEv13kernel_paramsPhS1__param_2
)
{
	.reg .pred 	%p<4>;
	.reg .b16 	%rs<34>;
	.reg .b32 	%r<185>;
	.reg .b32 	%f<85>;
	.reg .b64 	%rd<74>;

	ld.param.u32 	%r7, [_Z11convolutionILi0ELi1EEv13kernel_paramsPhS1__param_0+72];
	ld.param.f32 	%f17, [_Z11convolutionILi0ELi1EEv13kernel_paramsPhS1__param_0+64];
	ld.param.f32 	%f16, [_Z11convolutionILi0ELi1EEv13kernel_paramsPhS1__param_0+60];
	ld.param.f32 	%f15, [_Z11convolutionILi0ELi1EEv13kernel_paramsPhS1__param_0+56];
	ld.param.f32 	%f14, [_Z11convolutionILi0ELi1EEv13kernel_paramsPhS1__param_0+52];
	ld.param.f32 	%f13, [_Z11convolutionILi0ELi1EEv13kernel_paramsPhS1__param_0+48];
	ld.param.f32 	%f12, [_Z11convolutionILi0ELi1EEv13kernel_paramsPhS1__param_0+44];
	ld.param.f32 	%f11, [_Z11convolutionILi0ELi1EEv13kernel_paramsPhS1__param_0+40];
	ld.param.f32 	%f10, [_Z11convolutionILi0ELi1EEv13kernel_paramsPhS1__param_0+36];
	ld.param.f32 	%f9, [_Z11convolutionILi0ELi1EEv13kernel_paramsPhS1__param_0+32];
	ld.param.f32 	%f8, [_Z11convolutionILi0ELi1EEv13kernel_paramsPhS1__param_0+28];
	ld.param.f32 	%f7, [_Z11convolutionILi0ELi1EEv13kernel_paramsPhS1__param_0+24];
	ld.param.f32 	%f6, [_Z11convolutionILi0ELi1EEv13kernel_paramsPhS1__param_0+20];
	ld.param.f32 	%f5, [_Z11convolutionILi0ELi1EEv13kernel_paramsPhS1__param_0+16];
	ld.param.f32 	%f4, [_Z11convolutionILi0ELi1EEv13kernel_paramsPhS1__param_0+12];
	ld.param.f32 	%f3, [_Z11convolutionILi0ELi1EEv13kernel_paramsPhS1__param_0+8];
	ld.param.f32 	%f2, [_Z11convolutionILi0ELi1EEv13kernel_paramsPhS1__param_0+4];
	ld.param.f32 	%f1, [_Z11convolutionILi0ELi1EEv13kernel_paramsPhS1__param_0];
	ld.param.u32 	%r5, [_Z11convolutionILi0ELi1EEv13kernel_paramsPhS1__param_0+68];
	ld.param.u64 	%rd2, [_Z11convolutionILi0ELi1EEv13kernel_paramsPhS1__param_2];
	mov.u32 	%r8, %tid.x;
	mov.u32 	%r9, %ctaid.x;
	mov.u32 	%r10, %ntid.x;
	mad.lo.s32 	%r3, %r9, %r10, %r8;
	mov.u32 	%r11, %tid.y;
	mov.u32 	%r12, %ctaid.y;
	mov.u32 	%r13, %ntid.y;
	mad.lo.s32 	%r14, %r12, %r13, %r11;
	setp.ge.s32 	%p1, %r3, %r5;
	setp.ge.s32 	%p2, %r14, %r7;
	or.pred  	%p3, %p1, %p2;
	@%p3 bra 	$L__BB0_2;
	ld.param.u64 	%rd73, [_Z11convolutionILi0ELi1EEv13kernel_paramsPhS1__param_1];
	cvta.to.global.u64 	%rd3, %rd73;
	cvta.to.global.u64 	%rd4, %rd2;
	add.s32 	%r15, %r5, -1;
	min.s32 	%r16, %r3, %r15;
	max.s32 	%r17, %r16, 0;
	add.s32 	%r18, %r7, -1;
	min.u32 	%r19, %r14, %r18;
	mad.lo.s32 	%r20, %r19, %r5, %r17;
	cvt.s64.s32 	%rd5, %r20;
	add.s64 	%rd6, %rd3, %rd5;
	ld.global.u8 	%rs1, [%rd6];
	cvt.rn.f32.u16 	%f18, %rs1;
	cvt.rzi.s32.f32 	%r21, %f18;
	cvt.rn.f32.s32 	%f19, %r21;
	add.s32 	%r22, %r14, 1;
	min.u32 	%r23, %r22, %r18;
	mad.lo.s32 	%r24, %r23, %r5, %r17;
	cvt.s64.s32 	%rd7, %r24;
	add.s64 	%rd8, %rd3, %rd7;
	ld.global.u8 	%rs2, [%rd8];
	cvt.rn.f32.u16 	%f20, %rs2;
	cvt.rzi.s32.f32 	%r25, %f20;
	max.u32 	%r26, %r14, 1;
	add.s32 	%r27, %r26, -1;
	mad.lo.s32 	%r28, %r27, %r5, %r17;
	cvt.s64.s32 	%rd9, %r28;
	add.s64 	%rd10, %rd3, %rd9;
	ld.global.u8 	%rs3, [%rd10];
	cvt.rn.f32.u16 	%f21, %rs3;
	cvt.rzi.s32.f32 	%r29, %f21;
	add.s32 	%r30, %r29, %r25;
	cvt.rn.f32.s32 	%f22, %r30;
	mul.f32 	%f23, %f2, %f22;
	fma.rn.f32 	%f24, %f1, %f19, %f23;
	add.s32 	%r31, %r14, 2;
	min.u32 	%r32, %r31, %r18;
	mad.lo.s32 	%r33, %r32, %r5, %r17;
	cvt.s64.s32 	%rd11, %r33;
	add.s64 	%rd12, %rd3, %rd11;
	ld.global.u8 	%rs4, [%rd12];
	cvt.rn.f32.u16 	%f25, %rs4;
	cvt.rzi.s32.f32 	%r34, %f25;
	add.s32 	%r35, %r14, -2;
	min.s32 	%r36, %r35, %r18;
	max.s32 	%r37, %r36, 0;
	mad.lo.s32 	%r38, %r37, %r5, %r17;
	cvt.s64.s32 	%rd13, %r38;
	add.s64 	%rd14, %rd3, %rd13;
	ld.global.u8 	%rs5, [%rd14];
	cvt.rn.f32.u16 	%f26, %rs5;
	cvt.rzi.s32.f32 	%r39, %f26;
	add.s32 	%r40, %r39, %r34;
	cvt.rn.f32.s32 	%f27, %r40;
	fma.rn.f32 	%f28, %f3, %f27, %f24;
	add.s32 	%r41, %r14, 3;
	min.u32 	%r42, %r41, %r18;
	mad.lo.s32 	%r43, %r42, %r5, %r17;
	cvt.s64.s32 	%rd15, %r43;
	add.s64 	%rd16, %rd3, %rd15;
	ld.global.u8 	%rs6, [%rd16];
	cvt.rn.f32.u16 	%f29, %rs6;
	cvt.rzi.s32.f32 	%r44, %f29;
	add.s32 	%r45, %r14, -3;
	min.s32 	%r46, %r45, %r18;
	max.s32 	%r47, %r46, 0;
	mad.lo.s32 	%r48, %r47, %r5, %r17;
	cvt.s64.s32 	%rd17, %r48;
	add.s64 	%rd18, %rd3, %rd17;
	ld.global.u8 	%rs7, [%rd18];
	cvt.rn.f32.u16 	%f30, %rs7;
	cvt.rzi.s32.f32 	%r49, %f30;
	add.s32 	%r50, %r49, %r44;
	cvt.rn.f32.s32 	%f31, %r50;
	fma.rn.f32 	%f32, %f4, %f31, %f28;
	add.s32 	%r51, %r14, 4;
	min.u32 	%r52, %r51, %r18;
	mad.lo.s32 	%r53, %r52, %r5, %r17;
	cvt.s64.s32 	%rd19, %r53;
	add.s64 	%rd20, %rd3, %rd19;
	ld.global.u8 	%rs8, [%rd20];
	cvt.rn.f32.u16 	%f33, %rs8;
	cvt.rzi.s32.f32 	%r54, %f33;
	add.s32 	%r55, %r14, -4;
	min.s32 	%r56, %r55, %r18;
	max.s32 	%r57, %r56, 0;
	mad.lo.s32 	%r58, %r57, %r5, %r17;
	cvt.s64.s32 	%rd21, %r58;
	add.s64 	%rd22, %rd3, %rd21;
	ld.global.u8 	%rs9, [%rd22];
	cvt.rn.f32.u16 	%f34, %rs9;
	cvt.rzi.s32.f32 	%r59, %f34;
	add.s32 	%r60, %r59, %r54;
	cvt.rn.f32.s32 	%f35, %r60;
	fma.rn.f32 	%f36, %f5, %f35, %f32;
	add.s32 	%r61, %r14, 5;
	min.u32 	%r62, %r61, %r18;
	mad.lo.s32 	%r63, %r62, %r5, %r17;
	cvt.s64.s32 	%rd23, %r63;
	add.s64 	%rd24, %rd3, %rd23;
	ld.global.u8 	%rs10, [%rd24];
	cvt.rn.f32.u16 	%f37, %rs10;
	cvt.rzi.s32.f32 	%r64, %f37;
	add.s32 	%r65, %r14, -5;
	min.s32 	%r66, %r65, %r18;
	max.s32 	%r67, %r66, 0;
	mad.lo.s32 	%r68, %r67, %r5, %r17;
	cvt.s64.s32 	%rd25, %r68;
	add.s64 	%rd26, %rd3, %rd25;
	ld.global.u8 	%rs11, [%rd26];
	cvt.rn.f32.u16 	%f38, %rs11;
	cvt.rzi.s32.f32 	%r69, %f38;
	add.s32 	%r70, %r69, %r64;
	cvt.rn.f32.s32 	%f39, %r70;
	fma.rn.f32 	%f40, %f6, %f39, %f36;
	add.s32 	%r71, %r14, 6;
	min.u32 	%r72, %r71, %r18;
	mad.lo.s32 	%r73, %r72, %r5, %r17;
	cvt.s64.s32 	%rd27, %r73;
	add.s64 	%rd28, %rd3, %rd27;
	ld.global.u8 	%rs12, [%rd28];
	cvt.rn.f32.u16 	%f41, %rs12;
	cvt.rzi.s32.f32 	%r74, %f41;
	add.s32 	%r75, %r14, -6;
	min.s32 	%r76, %r75, %r18;
	max.s32 	%r77, %r76, 0;
	mad.lo.s32 	%r78, %r77, %r5, %r17;
	cvt.s64.s32 	%rd29, %r78;
	add.s64 	%rd30, %rd3, %rd29;
	ld.global.u8 	%rs13, [%rd30];
	cvt.rn.f32.u16 	%f42, %rs13;
	cvt.rzi.s32.f32 	%r79, %f42;
	add.s32 	%r80, %r79, %r74;
	cvt.rn.f32.s32 	%f43, %r80;
	fma.rn.f32 	%f44, %f7, %f43, %f40;
	add.s32 	%r81, %r14, 7;
	min.u32 	%r82, %r81, %r18;
	mad.lo.s32 	%r83, %r82, %r5, %r17;
	cvt.s64.s32 	%rd31, %r83;
	add.s64 	%rd32, %rd3, %rd31;
	ld.global.u8 	%rs14, [%rd32];
	cvt.rn.f32.u16 	%f45, %rs14;
	cvt.rzi.s32.f32 	%r84, %f45;
	add.s32 	%r85, %r14, -7;
	min.s32 	%r86, %r85, %r18;
	max.s32 	%r87, %r86, 0;
	mad.lo.s32 	%r88, %r87, %r5, %r17;
	cvt.s64.s32 	%rd33, %r88;
	add.s64 	%rd34, %rd3, %rd33;
	ld.global.u8 	%rs15, [%rd34];
	cvt.rn.f32.u16 	%f46, %rs15;
	cvt.rzi.s32.f32 	%r89, %f46;
	add.s32 	%r90, %r89, %r84;
	cvt.rn.f32.s32 	%f47, %r90;
	fma.rn.f32 	%f48, %f8, %f47, %f44;
	add.s32 	%r91, %r14, 8;
	min.u32 	%r92, %r91, %r18;
	mad.lo.s32 	%r93, %r92, %r5, %r17;
	cvt.s64.s32 	%rd35, %r93;
	add.s64 	%rd36, %rd3, %rd35;
	ld.global.u8 	%rs16, [%rd36];
	cvt.rn.f32.u16 	%f49, %rs16;
	cvt.rzi.s32.f32 	%r94, %f49;
	add.s32 	%r95, %r14, -8;
	min.s32 	%r96, %r95, %r18;
	max.s32 	%r97, %r96, 0;
	mad.lo.s32 	%r98, %r97, %r5, %r17;
	cvt.s64.s32 	%rd37, %r98;
	add.s64 	%rd38, %rd3, %rd37;
	ld.global.u8 	%rs17, [%rd38];
	cvt.rn.f32.u16 	%f50, %rs17;
	cvt.rzi.s32.f32 	%r99, %f50;
	add.s32 	%r100, %r99, %r94;
	cvt.rn.f32.s32 	%f51, %r100;
	fma.rn.f32 	%f52, %f9, %f51, %f48;
	add.s32 	%r101, %r14, 9;
	min.u32 	%r102, %r101, %r18;
	mad.lo.s32 	%r103, %r102, %r5, %r17;
	cvt.s64.s32 	%rd39, %r103;
	add.s64 	%rd40, %rd3, %rd39;
	ld.global.u8 	%rs18, [%rd40];
	cvt.rn.f32.u16 	%f53, %rs18;
	cvt.rzi.s32.f32 	%r104, %f53;
	add.s32 	%r105, %r14, -9;
	min.s32 	%r106, %r105, %r18;
	max.s32 	%r107, %r106, 0;
	mad.lo.s32 	%r108, %r107, %r5, %r17;
	cvt.s64.s32 	%rd41, %r108;
	add.s64 	%rd42, %rd3, %rd41;
	ld.global.u8 	%rs19, [%rd42];
	cvt.rn.f32.u16 	%f54, %rs19;
	cvt.rzi.s32.f32 	%r109, %f54;
	add.s32 	%r110, %r109, %r104;
	cvt.rn.f32.s32 	%f55, %r110;
	fma.rn.f32 	%f56, %f10, %f55, %f52;
	add.s32 	%r111, %r14, 10;
	min.u32 	%r112, %r111, %r18;
	mad.lo.s32 	%r113, %r112, %r5, %r17;
	cvt.s64.s32 	%rd43, %r113;
	add.s64 	%rd44, %rd3, %rd43;
	ld.global.u8 	%rs20, [%rd44];
	cvt.rn.f32.u16 	%f57, %rs20;
	cvt.rzi.s32.f32 	%r114, %f57;
	add.s32 	%r115, %r14, -10;
	min.s32 	%r116, %r115, %r18;
	max.s32 	%r117, %r116, 0;
	mad.lo.s32 	%r118, %r117, %r5, %r17;
	cvt.s64.s32 	%rd45, %r118;
	add.s64 	%rd46, %rd3, %rd45;
	ld.global.u8 	%rs21, [%rd46];
	cvt.rn.f32.u16 	%f58, %rs21;
	cvt.rzi.s32.f32 	%r119, %f58;
	add.s32 	%r120, %r119, %r114;
	cvt.rn.f32.s32 	%f59, %r120;
	fma.rn.f32 	%f60, %f11, %f59, %f56;
	add.s32 	%r121, %r14, 11;
	min.u32 	%r122, %r121, %r18;
	mad.lo.s32 	%r123, %r122, %r5, %r17;
	cvt.s64.s32 	%rd47, %r123;
	add.s64 	%rd48, %rd3, %rd47;
	ld.global.u8 	%rs22, [%rd48];
	cvt.rn.f32.u16 	%f61, %rs22;
	cvt.rzi.s32.f32 	%r124, %f61;
	add.s32 	%r125, %r14, -11;
	min.s32 	%r126, %r125, %r18;
	max.s32 	%r127, %r126, 0;
	mad.lo.s32 	%r128, %r127, %r5, %r17;
	cvt.s64.s32 	%rd49, %r128;
	add.s64 	%rd50, %rd3, %rd49;
	ld.global.u8 	%rs23, [%rd50];
	cvt.rn.f32.u16 	%f62, %rs23;
	cvt.rzi.s32.f32 	%r129, %f62;
	add.s32 	%r130, %r129, %r124;
	cvt.rn.f32.s32 	%f63, %r130;
	fma.rn.f32 	%f64, %f12, %f63, %f60;
	add.s32 	%r131, %r14, 12;
	min.u32 	%r132, %r131, %r18;
	mad.lo.s32 	%r133, %r132, %r5, %r17;
	cvt.s64.s32 	%rd51, %r133;
	add.s64 	%rd52, %rd3, %rd51;
	ld.global.u8 	%rs24, [%rd52];
	cvt.rn.f32.u16 	%f65, %rs24;
	cvt.rzi.s32.f32 	%r134, %f65;
	add.s32 	%r135, %r14, -12;
	min.s32 	%r136, %r135, %r18;
	max.s32 	%r137, %r136, 0;
	mad.lo.s32 	%r138, %r137, %r5, %r17;
	cvt.s64.s32 	%rd53, %r138;
	add.s64 	%rd54, %rd3, %rd53;
	ld.global.u8 	%rs25, [%rd54];
	cvt.rn.f32.u16 	%f66, %rs25;
	cvt.rzi.s32.f32 	%r139, %f66;
	add.s32 	%r140, %r139, %r134;
	cvt.rn.f32.s32 	%f67, %r140;
	fma.rn.f32 	%f68, %f13, %f67, %f64;
	add.s32 	%r141, %r14, 13;
	min.u32 	%r142, %r141, %r18;
	mad.lo.s32 	%r143, %r142, %r5, %r17;
	cvt.s64.s32 	%rd55, %r143;
	add.s64 	%rd56, %rd3, %rd55;
	ld.global.u8 	%rs26, [%rd56];
	cvt.rn.f32.u16 	%f69, %rs26;
	cvt.rzi.s32.f32 	%r144, %f69;
	add.s32 	%r145, %r14, -13;
	min.s32 	%r146, %r145, %r18;
	max.s32 	%r147, %r146, 0;
	mad.lo.s32 	%r148, %r147, %r5, %r17;
	cvt.s64.s32 	%rd57, %r148;
	add.s64 	%rd58, %rd3, %rd57;
	ld.global.u8 	%rs27, [%rd58];
	cvt.rn.f32.u16 	%f70, %rs27;
	cvt.rzi.s32.f32 	%r149, %f70;
	add.s32 	%r150, %r149, %r144;
	cvt.rn.f32.s32 	%f71, %r150;
	fma.rn.f32 	%f72, %f14, %f71, %f68;
	add.s32 	%r151, %r14, 14;
	min.u32 	%r152, %r151, %r18;
	mad.lo.s32 	%r153, %r152, %r5, %r17;
	cvt.s64.s32 	%rd59, %r153;
	add.s64 	%rd60, %rd3, %rd59;
	ld.global.u8 	%rs28, [%rd60];
	cvt.rn.f32.u16 	%f73, %rs28;
	cvt.rzi.s32.f32 	%r154, %f73;
	add.s32 	%r155, %r14, -14;
	min.s32 	%r156, %r155, %r18;
	max.s32 	%r157, %r156, 0;
	mad.lo.s32 	%r158, %r157, %r5, %r17;
	cvt.s64.s32 	%rd61, %r158;
	add.s64 	%rd62, %rd3, %rd61;
	ld.global.u8 	%rs29, [%rd62];
	cvt.rn.f32.u16 	%f74, %rs29;
	cvt.rzi.s32.f32 	%r159, %f74;
	add.s32 	%r160, %r159, %r154;
	cvt.rn.f32.s32 	%f75, %r160;
	fma.rn.f32 	%f76, %f15, %f75, %f72;
	add.s32 	%r161, %r14, 15;
	min.u32 	%r162, %r161, %r18;
	mad.lo.s32 	%r163, %r162, %r5, %r17;
	cvt.s64.s32 	%rd63, %r163;
	add.s64 	%rd64, %rd3, %rd63;
	ld.global.u8 	%rs30, [%rd64];
	cvt.rn.f32.u16 	%f77, %rs30;
	cvt.rzi.s32.f32 	%r164, %f77;
	add.s32 	%r165, %r14, -15;
	min.s32 	%r166, %r165, %r18;
	max.s32 	%r167, %r166, 0;
	mad.lo.s32 	%r168, %r167, %r5, %r17;
	cvt.s64.s32 	%rd65, %r168;
	add.s64 	%rd66, %rd3, %rd65;
	ld.global.u8 	%rs31, [%rd66];
	cvt.rn.f32.u16 	%f78, %rs31;
	cvt.rzi.s32.f32 	%r169, %f78;
	add.s32 	%r170, %r169, %r164;
	cvt.rn.f32.s32 	%f79, %r170;
	fma.rn.f32 	%f80, %f16, %f79, %f76;
	add.s32 	%r171, %r14, 16;
	min.u32 	%r172, %r171, %r18;
	mad.lo.s32 	%r173, %r172, %r5, %r17;
	cvt.s64.s32 	%rd67, %r173;
	add.s64 	%rd68, %rd3, %rd67;
	ld.global.u8 	%rs32, [%rd68];
	cvt.rn.f32.u16 	%f81, %rs32;
	cvt.rzi.s32.f32 	%r174, %f81;
	add.s32 	%r175, %r14, -16;
	min.s32 	%r176, %r175, %r18;
	max.s32 	%r177, %r176, 0;
	mad.lo.s32 	%r178, %r177, %r5, %r17;
	cvt.s64.s32 	%rd69, %r178;
	add.s64 	%rd70, %rd3, %rd69;
	ld.global.u8 	%rs33, [%rd70];
	cvt.rn.f32.u16 	%f82, %rs33;
	cvt.rzi.s32.f32 	%r179, %f82;
	add.s32 	%r180, %r179, %r174;
	cvt.rn.f32.s32 	%f83, %r180;
	fma.rn.f32 	%f84, %f17, %f83, %f80;
	cvt.rzi.s32.f32 	%r181, %f84;
	min.s32 	%r182, %r181, 255;
	max.s32 	%r183, %r182, 0;
	mad.lo.s32 	%r184, %r5, %r14, %r3;
	cvt.s64.s32 	%rd71, %r184;
	add.s64 	%rd72, %rd4, %rd71;
	st.global.u8 	[%rd72], %r183;
$L__BB0_2:
	ret;

}
.entry _Z11convolutionILi1ELi0EEv13kernel_paramsPhS1_(
	.param .align 4 .b8 _Z11convolutionILi1ELi0EEv13kernel_paramsPhS1__param_0[76],
	.param .u64 .ptr .align 1 _Z11convolutionILi1ELi0EEv13kernel_paramsPhS1__param_1,
	.param .u64 .ptr .align 1 _Z11convolutionILi1ELi0EEv13kernel_paramsPhS1__param_2
)
{
	.reg .pred 	%p<4>;
	.reg .b16 	%rs<34>;
	.reg .b32 	%r<200>;
	.reg .b32 	%f<85>;
	.reg .b64 	%rd<76>;

	ld.param.u32 	%r7, [_Z11convolutionILi1ELi0EEv13kernel_paramsPhS1__param_0+72];
	ld.param.f32 	%f17, [_Z11convolutionILi1ELi0EEv13kernel_paramsPhS1__param_0+64];
	ld.param.f32 	%f16, [_Z11convolutionILi1ELi0EEv13kernel_paramsPhS1__param_0+60];
	ld.param.f32 	%f15, [_Z11convolutionILi1ELi0EEv13kernel_paramsPhS1__param_0+56];
	ld.param.f32 	%f14, [_Z11convolutionILi1ELi0EEv13kernel_paramsPhS1__param_0+52];
	ld.param.f32 	%f13, [_Z11convolutionILi1ELi0EEv13kernel_paramsPhS1__param_0+48];
	ld.param.f32 	%f12, [_Z11convolutionILi1ELi0EEv13kernel_paramsPhS1__param_0+44];
	ld.param.f32 	%f11, [_Z11convolutionILi1ELi0EEv13kernel_paramsPhS1__param_0+40];
	ld.param.f32 	%f10, [_Z11convolutionILi1ELi0EEv13kernel_paramsPhS1__param_0+36];
	ld.param.f32 	%f9, [_Z11convolutionILi1ELi0EEv13kernel_paramsPhS1__param_0+32];
	ld.param.f32 	%f8, [_Z11convolutionILi1ELi0EEv13kernel_paramsPhS1__param_0+28];
	ld.param.f32 	%f7, [_Z11convolutionILi1ELi0EEv13kernel_paramsPhS1__param_0+24];
	ld.param.f32 	%f6, [_Z11convolutionILi1ELi0EEv13kernel_paramsPhS1__param_0+20];
	ld.param.f32 	%f5, [_Z11convolutionILi1ELi0EEv13kernel_paramsPhS1__param_0+16];
	ld.param.f32 	%f4, [_Z11convolutionILi1ELi0EEv13kernel_paramsPhS1__param_0+12];
	ld.param.f32 	%f3, [_Z11convolutionILi1ELi0EEv13kernel_paramsPhS1__param_0+8];
	ld.param.f32 	%f2, [_Z11convolutionILi1ELi0EEv13kernel_paramsPhS1__param_0+4];
	ld.param.f32 	%f1, [_Z11convolutionILi1ELi0EEv13kernel_paramsPhS1__param_0];
	ld.param.u32 	%r5, [_Z11convolutionILi1ELi0EEv13kernel_paramsPhS1__param_0+68];
	ld.param.u64 	%rd2, [_Z11convolutionILi1ELi0EEv13kernel_paramsPhS1__param_2];
	mov.u32 	%r8, %tid.x;
	mov.u32 	%r9, %ctaid.x;
	mov.u32 	%r10, %ntid.x;
	mad.lo.s32 	%r3, %r9, %r10, %r8;
	mov.u32 	%r11, %tid.y;
	mov.u32 	%r12, %ctaid.y;
	mov.u32 	%r13, %ntid.y;
	mad.lo.s32 	%r14, %r12, %r13, %r11;
	setp.ge.s32 	%p1, %r3, %r5;
	setp.ge.s32 	%p2, %r14, %r7;
	or.pred  	%p3, %p1, %p2;
	@%p3 bra 	$L__BB1_2;
	ld.param.u64 	%rd75, [_Z11convolutionILi1ELi0EEv13kernel_paramsPhS1__param_1];
	cvta.to.global.u64 	%rd3, %rd75;
	cvta.to.global.u64 	%rd4, %rd2;
	add.s32 	%r15, %r5, -1;
	min.s32 	%r16, %r3, %r15;
	max.s32 	%r17, %r16, 0;
	add.s32 	%r18, %r7, -1;
	min.u32 	%r19, %r14, %r18;
	mul.lo.s32 	%r20, %r19, %r5;
	add.s32 	%r21, %r20, %r17;
	cvt.s64.s32 	%rd5, %r21;
	add.s64 	%rd6, %rd3, %rd5;
	ld.global.u8 	%rs1, [%rd6];
	cvt.rn.f32.u16 	%f18, %rs1;
	cvt.rzi.s32.f32 	%r22, %f18;
	cvt.rn.f32.s32 	%f19, %r22;
	add.s32 	%r23, %r3, 1;
	min.s32 	%r24, %r23, %r15;
	max.s32 	%r25, %r24, 0;
	add.s32 	%r26, %r20, %r25;
	cvt.s64.s32 	%rd7, %r26;
	add.s64 	%rd8, %rd3, %rd7;
	ld.global.u8 	%rs2, [%rd8];
	cvt.rn.f32.u16 	%f20, %rs2;
	cvt.rzi.s32.f32 	%r27, %f20;
	max.s32 	%r28, %r3, 1;
	cvt.s64.s32 	%rd9, %r20;
	cvt.u64.u32 	%rd10, %r28;
	add.s64 	%rd11, %rd9, %rd10;
	add.s64 	%rd12, %rd3, %rd11;
	ld.global.u8 	%rs3, [%rd12+-1];
	cvt.rn.f32.u16 	%f21, %rs3;
	cvt.rzi.s32.f32 	%r29, %f21;
	add.s32 	%r30, %r29, %r27;
	cvt.rn.f32.s32 	%f22, %r30;
	mul.f32 	%f23, %f2, %f22;
	fma.rn.f32 	%f24, %f1, %f19, %f23;
	add.s32 	%r31, %r3, 2;
	min.s32 	%r32, %r31, %r15;
	max.s32 	%r33, %r32, 0;
	add.s32 	%r34, %r20, %r33;
	cvt.s64.s32 	%rd13, %r34;
	add.s64 	%rd14, %rd3, %rd13;
	ld.global.u8 	%rs4, [%rd14];
	cvt.rn.f32.u16 	%f25, %rs4;
	cvt.rzi.s32.f32 	%r35, %f25;
	add.s32 	%r36, %r3, -2;
	min.s32 	%r37, %r36, %r15;
	max.s32 	%r38, %r37, 0;
	add.s32 	%r39, %r20, %r38;
	cvt.s64.s32 	%rd15, %r39;
	add.s64 	%rd16, %rd3, %rd15;
	ld.global.u8 	%rs5, [%rd16];
	cvt.rn.f32.u16 	%f26, %rs5;
	cvt.rzi.s32.f32 	%r40, %f26;
	add.s32 	%r41, %r40, %r35;
	cvt.rn.f32.s32 	%f27, %r41;
	fma.rn.f32 	%f28, %f3, %f27, %f24;
	add.s32 	%r42, %r3, 3;
	min.s32 	%r43, %r42, %r15;
	max.s32 	%r44, %r43, 0;
	add.s32 	%r45, %r20, %r44;
	cvt.s64.s32 	%rd17, %r45;
	add.s64 	%rd18, %rd3, %rd17;
	ld.global.u8 	%rs6, [%rd18];
	cvt.rn.f32.u16 	%f29, %rs6;
	cvt.rzi.s32.f32 	%r46, %f29;
	add.s32 	%r47, %r3, -3;
	min.s32 	%r48, %r47, %r15;
	max.s32 	%r49, %r48, 0;
	add.s32 	%r50, %r20, %r49;
	cvt.s64.s32 	%rd19, %r50;
	add.s64 	%rd20, %rd3, %rd19;
	ld.global.u8 	%rs7, [%rd20];
	cvt.rn.f32.u16 	%f30, %rs7;
	cvt.rzi.s32.f32 	%r51, %f30;
	add.s32 	%r52, %r51, %r46;
	cvt.rn.f32.s32 	%f31, %r52;
	fma.rn.f32 	%f32, %f4, %f31, %f28;
	add.s32 	%r53, %r3, 4;
	min.s32 	%r54, %r53, %r15;
	max.s32 	%r55, %r54, 0;
	add.s32 	%r56, %r20, %r55;
	cvt.s64.s32 	%rd21, %r56;
	add.s64 	%rd22, %rd3, %rd21;
	ld.global.u8 	%rs8, [%rd22];
	cvt.rn.f32.u16 	%f33, %rs8;
	cvt.rzi.s32.f32 	%r57, %f33;
	add.s32 	%r58, %r3, -4;
	min.s32 	%r59, %r58, %r15;
	max.s32 	%r60, %r59, 0;
	add.s32 	%r61, %r20, %r60;
	cvt.s64.s32 	%rd23, %r61;
	add.s64 	%rd24, %rd3, %rd23;
	ld.global.u8 	%rs9, [%rd24];
	cvt.rn.f32.u16 	%f34, %rs9;
	cvt.rzi.s32.f32 	%r62, %f34;
	add.s32 	%r63, %r62, %r57;
	cvt.rn.f32.s32 	%f35, %r63;
	fma.rn.f32 	%f36, %f5, %f35, %f32;
	add.s32 	%r64, %r3, 5;
	min.s32 	%r65, %r64, %r15;
	max.s32 	%r66, %r65, 0;
	add.s32 	%r67, %r20, %r66;
	cvt.s64.s32 	%rd25, %r67;
	add.s64 	%rd26, %rd3, %rd25;
	ld.global.u8 	%rs10, [%rd26];
	cvt.rn.f32.u16 	%f37, %rs10;
	cvt.rzi.s32.f32 	%r68, %f37;
	add.s32 	%r69, %r3, -5;
	min.s32 	%r70, %r69, %r15;
	max.s32 	%r71, %r70, 0;
	add.s32 	%r72, %r20, %r71;
	cvt.s64.s32 	%rd27, %r72;
	add.s64 	%rd28, %rd3, %rd27;
	ld.global.u8 	%rs11, [%rd28];
	cvt.rn.f32.u16 	%f38, %rs11;
	cvt.rzi.s32.f32 	%r73, %f38;
	add.s32 	%r74, %r73, %r68;
	cvt.rn.f32.s32 	%f39, %r74;
	fma.rn.f32 	%f40, %f6, %f39, %f36;
	add.s32 	%r75, %r3, 6;
	min.s32 	%r76, %r75, %r15;
	max.s32 	%r77, %r76, 0;
	add.s32 	%r78, %r20, %r77;
	cvt.s64.s32 	%rd29, %r78;
	add.s64 	%rd30, %rd3, %rd29;
	ld.global.u8 	%rs12, [%rd30];
	cvt.rn.f32.u16 	%f41, %rs12;
	cvt.rzi.s32.f32 	%r79, %f41;
	add.s32 	%r80, %r3, -6;
	min.s32 	%r81, %r80, %r15;
	max.s32 	%r82, %r81, 0;
	add.s32 	%r83, %r20, %r82;
	cvt.s64.s32 	%rd31, %r83;
	add.s64 	%rd32, %rd3, %rd31;
	ld.global.u8 	%rs13, [%rd32];
	cvt.rn.f32.u16 	%f42, %rs13;
	cvt.rzi.s32.f32 	%r84, %f42;
	add.s32 	%r85, %r84, %r79;
	cvt.rn.f32.s32 	%f43, %r85;
	fma.rn.f32 	%f44, %f7, %f43, %f40;
	add.s32 	%r86, %r3, 7;
	min.s32 	%r87, %r86, %r15;
	max.s32 	%r88, %r87, 0;
	add.s32 	%r89, %r20, %r88;
	cvt.s64.s32 	%rd33, %r89;
	add.s64 	%rd34, %rd3, %rd33;
	ld.global.u8 	%rs14, [%rd34];
	cvt.rn.f32.u16 	%f45, %rs14;
	cvt.rzi.s32.f32 	%r90, %f45;
	add.s32 	%r91, %r3, -7;
	min.s32 	%r92, %r91, %r15;
	max.s32 	%r93, %r92, 0;
	add.s32 	%r94, %r20, %r93;
	cvt.s64.s32 	%rd35, %r94;
	add.s64 	%rd36, %rd3, %rd35;
	ld.global.u8 	%rs15, [%rd36];
	cvt.rn.f32.u16 	%f46, %rs15;
	cvt.rzi.s32.f32 	%r95, %f46;
	add.s32 	%r96, %r95, %r90;
	cvt.rn.f32.s32 	%f47, %r96;
	fma.rn.f32 	%f48, %f8, %f47, %f44;
	add.s32 	%r97, %r3, 8;
	min.s32 	%r98, %r97, %r15;
	max.s32 	%r99, %r98, 0;
	add.s32 	%r100, %r20, %r99;
	cvt.s64.s32 	%rd37, %r100;
	add.s64 	%rd38, %rd3, %rd37;
	ld.global.u8 	%rs16, [%rd38];
	cvt.rn.f32.u16 	%f49, %rs16;
	cvt.rzi.s32.f32 	%r101, %f49;
	add.s32 	%r102, %r3, -8;
	min.s32 	%r103, %r102, %r15;
	max.s32 	%r104, %r103, 0;
	add.s32 	%r105, %r20, %r104;
	cvt.s64.s32 	%rd39, %r105;
	add.s64 	%rd40, %rd3, %rd39;
	ld.global.u8 	%rs17, [%rd40];
	cvt.rn.f32.u16 	%f50, %rs17;
	cvt.rzi.s32.f32 	%r106, %f50;
	add.s32 	%r107, %r106, %r101;
	cvt.rn.f32.s32 	%f51, %r107;
	fma.rn.f32 	%f52, %f9, %f51, %f48;
	add.s32 	%r108, %r3, 9;
	min.s32 	%r109, %r108, %r15;
	max.s32 	%r110, %r109, 0;
	add.s32 	%r111, %r20, %r110;
	cvt.s64.s32 	%rd41, %r111;
	add.s64 	%rd42, %rd3, %rd41;
	ld.global.u8 	%rs18, [%rd42];
	cvt.rn.f32.u16 	%f53, %rs18;
	cvt.rzi.s32.f32 	%r112, %f53;
	add.s32 	%r113, %r3, -9;
	min.s32 	%r114, %r113, %r15;
	max.s32 	%r115, %r114, 0;
	add.s32 	%r116, %r20, %r115;
	cvt.s64.s32 	%rd43, %r116;
	add.s64 	%rd44, %rd3, %rd43;
	ld.global.u8 	%rs19, [%rd44];
	cvt.rn.f32.u16 	%f54, %rs19;
	cvt.rzi.s32.f32 	%r117, %f54;
	add.s32 	%r118, %r117, %r112;
	cvt.rn.f32.s32 	%f55, %r118;
	fma.rn.f32 	%f56, %f10, %f55, %f52;
	add.s32 	%r119, %r3, 10;
	min.s32 	%r120, %r119, %r15;
	max.s32 	%r121, %r120, 0;
	add.s32 	%r122, %r20, %r121;
	cvt.s64.s32 	%rd45, %r122;
	add.s64 	%rd46, %rd3, %rd45;
	ld.global.u8 	%rs20, [%rd46];
	cvt.rn.f32.u16 	%f57, %rs20;
	cvt.rzi.s32.f32 	%r123, %f57;
	add.s32 	%r124, %r3, -10;
	min.s32 	%r125, %r124, %r15;
	max.s32 	%r126, %r125, 0;
	add.s32 	%r127, %r20, %r126;
	cvt.s64.s32 	%rd47, %r127;
	add.s64 	%rd48, %rd3, %rd47;
	ld.global.u8 	%rs21, [%rd48];
	cvt.rn.f32.u16 	%f58, %rs21;
	cvt.rzi.s32.f32 	%r128, %f58;
	add.s32 	%r129, %r128, %r123;
	cvt.rn.f32.s32 	%f59, %r129;
	fma.rn.f32 	%f60, %f11, %f59, %f56;
	add.s32 	%r130, %r3, 11;
	min.s32 	%r131, %r130, %r15;
	max.s32 	%r132, %r131, 0;
	add.s32 	%r133, %r20, %r132;
	cvt.s64.s32 	%rd49, %r133;
	add.s64 	%rd50, %rd3, %rd49;
	ld.global.u8 	%rs22, [%rd50];
	cvt.rn.f32.u16 	%f61, %rs22;
	cvt.rzi.s32.f32 	%r134, %f61;
	add.s32 	%r135, %r3, -11;
	min.s32 	%r136, %r135, %r15;
	max.s32 	%r137, %r136, 0;
	add.s32 	%r138, %r20, %r137;
	cvt.s64.s32 	%rd51, %r138;
	add.s64 	%rd52, %rd3, %rd51;
	ld.global.u8 	%rs23, [%rd52];
	cvt.rn.f32.u16 	%f62, %rs23;
	cvt.rzi.s32.f32 	%r139, %f62;
	add.s32 	%r140, %r139, %r134;
	cvt.rn.f32.s32 	%f63, %r140;
	fma.rn.f32 	%f64, %f12, %f63, %f60;
	add.s32 	%r141, %r3, 12;
	min.s32 	%r142, %r141, %r15;
	max.s32 	%r143, %r142, 0;
	add.s32 	%r144, %r20, %r143;
	cvt.s64.s32 	%rd53, %r144;
	add.s64 	%rd54, %rd3, %rd53;
	ld.global.u8 	%rs24, [%rd54];
	cvt.rn.f32.u16 	%f65, %rs24;
	cvt.rzi.s32.f32 	%r145, %f65;
	add.s32 	%r146, %r3, -12;
	min.s32 	%r147, %r146, %r15;
	max.s32 	%r148, %r147, 0;
	add.s32 	%r149, %r20, %r148;
	cvt.s64.s32 	%rd55, %r149;
	add.s64 	%rd56, %rd3, %rd55;
	ld.global.u8 	%rs25, [%rd56];
	cvt.rn.f32.u16 	%f66, %rs25;
	cvt.rzi.s32.f32 	%r150, %f66;
	add.s32 	%r151, %r150, %r145;
	cvt.rn.f32.s32 	%f67, %r151;
	fma.rn.f32 	%f68, %f13, %f67, %f64;
	add.s32 	%r152, %r3, 13;
	min.s32 	%r153, %r152, %r15;
	max.s32 	%r154, %r153, 0;
	add.s32 	%r155, %r20, %r154;
	cvt.s64.s32 	%rd57, %r155;
	add.s64 	%rd58, %rd3, %rd57;
	ld.global.u8 	%rs26, [%rd58];
	cvt.rn.f32.u16 	%f69, %rs26;
	cvt.rzi.s32.f32 	%r156, %f69;
	add.s32 	%r157, %r3, -13;
	min.s32 	%r158, %r157, %r15;
	max.s32 	%r159, %r158, 0;
	add.s32 	%r160, %r20, %r159;
	cvt.s64.s32 	%rd59, %r160;
	add.s64 	%rd60, %rd3, %rd59;
	ld.global.u8 	%rs27, [%rd60];
	cvt.rn.f32.u16 	%f70, %rs27;
	cvt.rzi.s32.f32 	%r161, %f70;
	add.s32 	%r162, %r161, %r156;
	cvt.rn.f32.s32 	%f71, %r162;
	fma.rn.f32 	%f72, %f14, %f71, %f68;
	add.s32 	%r163, %r3, 14;
	min.s32 	%r164, %r163, %r15;
	max.s32 	%r165, %r164, 0;
	add.s32 	%r166, %r20, %r165;
	cvt.s64.s32 	%rd61, %r166;
	add.s64 	%rd62, %rd3, %rd61;
	ld.global.u8 	%rs28, [%rd62];
	cvt.rn.f32.u16 	%f73, %rs28;
	cvt.rzi.s32.f32 	%r167, %f73;
	add.s32 	%r168, %r3, -14;
	min.s32 	%r169, %r168, %r15;
	max.s32 	%r170, %r169, 0;
	add.s32 	%r171, %r20, %r170;
	cvt.s64.s32 	%rd63, %r171;
	add.s64 	%rd64, %rd3, %rd63;
	ld.global.u8 	%rs29, [%rd64];
	cvt.rn.f32.u16 	%f74, %rs29;
	cvt.rzi.s32.f32 	%r172, %f74;
	add.s32 	%r173, %r172, %r167;
	cvt.rn.f32.s32 	%f75, %r173;
	fma.rn.f32 	%f76, %f15, %f75, %f72;
	add.s32 	%r174, %r3, 15;
	min.s32 	%r175, %r174, %r15;
	max.s32 	%r176, %r175, 0;
	add.s32 	%r177, %r20, %r176;
	cvt.s64.s32 	%rd65, %r177;
	add.s64 	%rd66, %rd3, %rd65;
	ld.global.u8 	%rs30, [%rd66];
	cvt.rn.f32.u16 	%f77, %rs30;
	cvt.rzi.s32.f32 	%r178, %f77;
	add.s32 	%r179, %r3, -15;
	min.s32 	%r180, %r179, %r15;
	max.s32 	%r181, %r180, 0;
	add.s32 	%r182, %r20, %r181;
	cvt.s64.s32 	%rd67, %r182;
	add.s64 	%rd68, %rd3, %rd67;
	ld.global.u8 	%rs31, [%rd68];
	cvt.rn.f32.u16 	%f78, %rs31;
	cvt.rzi.s32.f32 	%r183, %f78;
	add.s32 	%r184, %r183, %r178;
	cvt.rn.f32.s32 	%f79, %r184;
	fma.rn.f32 	%f80, %f16, %f79, %f76;
	add.s32 	%r185, %r3, 16;
	min.s32 	%r186, %r185, %r15;
	max.s32 	%r187, %r186, 0;
	add.s32 	%r188, %r20, %r187;
	cvt.s64.s32 	%rd69, %r188;
	add.s64 	%rd70, %rd3, %rd69;
	ld.global.u8 	%rs32, [%rd70];
	cvt.rn.f32.u16 	%f81, %rs32;
	cvt.rzi.s32.f32 	%r189, %f81;
	add.s32 	%r190, %r3, -16;
	min.s32 	%r191, %r190, %r15;
	max.s32 	%r192, %r191, 0;
	add.s32 	%r193, %r20, %r192;
	cvt.s64.s32 	%rd71, %r193;
	add.s64 	%rd72, %rd3, %rd71;
	ld.global.u8 	%rs33, [%rd72];
	cvt.rn.f32.u16 	%f82, %rs33;
	cvt.rzi.s32.f32 	%r194, %f82;
	add.s32 	%r195, %r194, %r189;
	cvt.rn.f32.s32 	%f83, %r195;
	fma.rn.f32 	%f84, %f17, %f83, %f80;
	cvt.rzi.s32.f32 	%r196, %f84;
	min.s32 	%r197, %r196, 255;
	max.s32 	%r198, %r197, 0;
	mad.lo.s32 	%r199, %r5, %r14, %r3;
	cvt.s64.s32 	%rd73, %r199;
	add.s64 	%rd74, %rd4, %rd73;
	st.global.u8 	[%rd74], %r198;
$L__BB1_2:
	ret;

}


// ===== COMPILED SASS (sm_100) =====

	.target	sm_100

	.elftype	@"ET_EXEC"


//--------------------- .note.nv.tkinfo           --------------------------
	.section	.note.nv.tkinfo,"",@"SHT_NOTE"
	.sectionflags	@"SHF_NOTE_NV_TKINFO"
	.tkinfo
        /*0018*/ 	.word	0x00000002
        /*0030*/ 	.string	""
        /*0030*/ 	.string	"ptxas"
        /*0030*/ 	.string	"Cuda compilation tools, release 13.0, V13.0.88"
        /*0030*/ 	.string	"Build cuda_13.0.r13.0/compiler.36424714_0"
        /*0030*/ 	.string	"-arch sm_100 -m 64 "



//--------------------- .note.nv.cuinfo           --------------------------
	.section	.note.nv.cuinfo,"",@"SHT_NOTE"
	.sectionflags	@"SHF_NOTE_NV_CUINFO"
        /*0018*/ 	.short	0x0002
        /*001a*/ 	.short	0x0064
        /*001c*/ 	.short	0x0082
	.zero		2


//--------------------- .nv.info                  --------------------------
	.section	.nv.info,"",@"SHT_CUDA_INFO"
	.align	4


	//----- nvinfo : EIATTR_REGCOUNT
	.align		4
        /*0000*/ 	.byte	0x04, 0x2f
        /*0002*/ 	.short	(.L_1 - .L_0)
	.align		4
.L_0:
        /*0004*/ 	.word	index@(_Z11convolutionILi0ELi1EEv13kernel_paramsPhS1_)
        /*0008*/ 	.word	0x00000020


	//----- nvinfo : EIATTR_FRAME_SIZE
	.align		4
.L_1:
        /*000c*/ 	.byte	0x04, 0x11
        /*000e*/ 	.short	(.L_3 - .L_2)
	.align		4
.L_2:
        /*0010*/ 	.word	index@(_Z11convolutionILi0ELi1EEv13kernel_paramsPhS1_)
        /*0014*/ 	.word	0x00000000


	//----- nvinfo : EIATTR_REGCOUNT
	.align		4
.L_3:
        /*0018*/ 	.byte	0x04, 0x2f
        /*001a*/ 	.short	(.L_5 - .L_4)
	.align		4
.L_4:
        /*001c*/ 	.word	index@(_Z11convolutionILi1ELi0EEv13kernel_paramsPhS1_)
        /*0020*/ 	.word	0x00000020


	//----- nvinfo : EIATTR_FRAME_SIZE
	.align		4
.L_5:
        /*0024*/ 	.byte	0x04, 0x11
        /*0026*/ 	.short	(.L_7 - .L_6)
	.align		4
.L_6:
        /*0028*/ 	.word	index@(_Z11convolutionILi1ELi0EEv13kernel_paramsPhS1_)
        /*002c*/ 	.word	0x00000000


	//----- nvinfo : EIATTR_MIN_STACK_SIZE
	.align		4
.L_7:
        /*0030*/ 	.byte	0x04, 0x12
        /*0032*/ 	.short	(.L_9 - .L_8)
	.align		4
.L_8:
        /*0034*/ 	.word	index@(_Z11convolutionILi1ELi0EEv13kernel_paramsPhS1_)
        /*0038*/ 	.word	0x00000000


	//----- nvinfo : EIATTR_MIN_STACK_SIZE
	.align		4
.L_9:
        /*003c*/ 	.byte	0x04, 0x12
        /*003e*/ 	.short	(.L_11 - .L_10)
	.align		4
.L_10:
        /*0040*/ 	.word	index@(_Z11convolutionILi0ELi1EEv13kernel_paramsPhS1_)
        /*0044*/ 	.word	0x00000000
.L_11:


//--------------------- .nv.compat                --------------------------
	.section	.nv.compat,"",@"SHT_CUDA_COMPAT_INFO"
	.align	4
        /*0000*/ 	.byte	0x02, 0x09, 0x00, 0x00, 0x02, 0x02, 0x01, 0x00, 0x02, 0x05, 0x05, 0x00, 0x03, 0x07, 0x01, 0x01
        /*0010*/ 	.byte	0x02, 0x03, 0x00, 0x00, 0x02, 0x06, 0x01, 0x00, 0x04, 0x0b, 0x08, 0x00, 0x09, 0x00, 0x00, 0x00
        /*0020*/ 	.byte	0x00, 0x00, 0x00, 0x00


//--------------------- .nv.info._Z11convolutionILi1ELi0EEv13kernel_paramsPhS1_ --------------------------
	.section	.nv.info._Z11convolutionILi1ELi0EEv13kernel_paramsPhS1_,"",@"SHT_CUDA_INFO"
	.sectionflags	@""
	.align	4


	//----- nvinfo : EIATTR_CUDA_API_VERSION
	.align		4
        /*0000*/ 	.byte	0x04, 0x37
        /*0002*/ 	.short	(.L_13 - .L_12)
.L_12:
        /*0004*/ 	.word	0x00000082


	//----- nvinfo : EIATTR_KPARAM_INFO
	.align		4
.L_13:
        /*0008*/ 	.byte	0x04, 0x17
        /*000a*/ 	.short	(.L_15 - .L_14)
.L_14:
        /*000c*/ 	.word	0x00000000
        /*0010*/ 	.short	0x0002
        /*0012*/ 	.short	0x0058
        /*0014*/ 	.byte	0x00, 0xf5, 0x21, 0x00


	//----- nvinfo : EIATTR_KPARAM_INFO
	.align		4
.L_15:
        /*0018*/ 	.byte	0x04, 0x17
        /*001a*/ 	.short	(.L_17 - .L_16)
.L_16:
        /*001c*/ 	.word	0x00000000
        /*0020*/ 	.short	0x0001
        /*0022*/ 	.short	0x0050
        /*0024*/ 	.byte	0x00, 0xf5, 0x21, 0x00


	//----- nvinfo : EIATTR_KPARAM_INFO
	.align		4
.L_17:
        /*0028*/ 	.byte	0x04, 0x17
        /*002a*/ 	.short	(.L_19 - .L_18)
.L_18:
        /*002c*/ 	.word	0x00000000
        /*0030*/ 	.short	0x0000
        /*0032*/ 	.short	0x0000
        /*0034*/ 	.byte	0x00, 0xf0, 0x31, 0x01


	//----- nvinfo : EIATTR_SPARSE_MMA_MASK
	.align		4
.L_19:
        /*0038*/ 	.byte	0x03, 0x50
        /*003a*/ 	.short	0x0000


	//----- nvinfo : EIATTR_MAXREG_COUNT
	.align		4
        /*003c*/ 	.byte	0x03, 0x1b
        /*003e*/ 	.short	0x00ff


	//----- nvinfo : EIATTR_MERCURY_ISA_VERSION
	.align		4
        /*0040*/ 	.byte	0x03, 0x5f
        /*0042*/ 	.short	0x0101


	//----- nvinfo : EIATTR_VRC_CTA_INIT_COUNT
	.align		4
        /*0044*/ 	.byte	0x02, 0x4a
	.zero		1
	.zero		1


	//----- nvinfo : EIATTR_EXIT_INSTR_OFFSETS
	.align		4
        /*0048*/ 	.byte	0x04, 0x1c
        /*004a*/ 	.short	(.L_21 - .L_20)


	//   ....[0]....
.L_20:
        /*004c*/ 	.word	0x000000d0


	//   ....[1]....
        /*0050*/ 	.word	0x00001370


	//----- nvinfo : EIATTR_CBANK_PARAM_SIZE
	.align		4
.L_21:
        /*0054*/ 	.byte	0x03, 0x19
        /*0056*/ 	.short	0x0060


	//----- nvinfo : EIATTR_PARAM_CBANK
	.align		4
        /*0058*/ 	.byte	0x04, 0x0a
        /*005a*/ 	.short	(.L_23 - .L_22)
	.align		4
.L_22:
        /*005c*/ 	.word	index@(.nv.constant0._Z11convolutionILi1ELi0EEv13kernel_paramsPhS1_)
        /*0060*/ 	.short	0x0380
        /*0062*/ 	.short	0x0060


	//----- nvinfo : EIATTR_SW_WAR
	.align		4
.L_23:
        /*0064*/ 	.byte	0x04, 0x36
        /*0066*/ 	.short	(.L_25 - .L_24)
.L_24:
        /*0068*/ 	.word	0x00000008
.L_25:


//--------------------- .nv.info._Z11convolutionILi0ELi1EEv13kernel_paramsPhS1_ --------------------------
	.section	.nv.info._Z11convolutionILi0ELi1EEv13kernel_paramsPhS1_,"",@"SHT_CUDA_INFO"
	.sectionflags	@""
	.align	4


	//----- nvinfo : EIATTR_CUDA_API_VERSION
	.align		4
        /*0000*/ 	.byte	0x04, 0x37
        /*0002*/ 	.short	(.L_27 - .L_26)
.L_26:
        /*0004*/ 	.word	0x00000082


	//----- nvinfo : EIATTR_KPARAM_INFO
	.align		4
.L_27:
        /*0008*/ 	.byte	0x04, 0x17
        /*000a*/ 	.short	(.L_29 - .L_28)
.L_28:
        /*000c*/ 	.word	0x00000000
        /*0010*/ 	.short	0x0002
        /*0012*/ 	.short	0x0058
        /*0014*/ 	.byte	0x00, 0xf5, 0x21, 0x00


	//----- nvinfo : EIATTR_KPARAM_INFO
	.align		4
.L_29:
        /*0018*/ 	.byte	0x04, 0x17
        /*001a*/ 	.short	(.L_31 - .L_30)
.L_30:
        /*001c*/ 	.word	0x00000000
        /*0020*/ 	.short	0x0001
        /*0022*/ 	.short	0x0050
        /*0024*/ 	.byte	0x00, 0xf5, 0x21, 0x00


	//----- nvinfo : EIATTR_KPARAM_INFO
	.align		4
.L_31:
        /*0028*/ 	.byte	0x04, 0x17
        /*002a*/ 	.short	(.L_33 - .L_32)
.L_32:
        /*002c*/ 	.word	0x00000000
        /*0030*/ 	.short	0x0000
        /*0032*/ 	.short	0x0000
        /*0034*/ 	.byte	0x00, 0xf0, 0x31, 0x01


	//----- nvinfo : EIATTR_SPARSE_MMA_MASK
	.align		4
.L_33:
        /*0038*/ 	.byte	0x03, 0x50
        /*003a*/ 	.short	0x0000


	//----- nvinfo : EIATTR_MAXREG_COUNT
	.align		4
        /*003c*/ 	.byte	0x03, 0x1b
        /*003e*/ 	.short	0x00ff


	//----- nvinfo : EIATTR_MERCURY_ISA_VERSION
	.align		4
        /*0040*/ 	.byte	0x03, 0x5f
        /*0042*/ 	.short	0x0101


	//----- nvinfo : EIATTR_VRC_CTA_INIT_COUNT
	.align		4
        /*0044*/ 	.byte	0x02, 0x4a
	.zero		1
	.zero		1


	//----- nvinfo : EIATTR_EXIT_INSTR_OFFSETS
	.align		4
        /*0048*/ 	.byte	0x04, 0x1c
        /*004a*/ 	.short	(.L_35 - .L_34)


	//   ....[0]....
.L_34:
        /*004c*/ 	.word	0x000000d0


	//   ....[1]....
        /*0050*/ 	.word	0x00001370


	//----- nvinfo : EIATTR_CBANK_PARAM_SIZE
	.align		4
.L_35:
        /*0054*/ 	.byte	0x03, 0x19
        /*0056*/ 	.short	0x0060


	//----- nvinfo : EIATTR_PARAM_CBANK
	.align		4
        /*0058*/ 	.byte	0x04, 0x0a
        /*005a*/ 	.short	(.L_37 - .L_36)
	.align		4
.L_36:
        /*005c*/ 	.word	index@(.nv.constant0._Z11convolutionILi0ELi1EEv13kernel_paramsPhS1_)
        /*0060*/ 	.short	0x0380
        /*0062*/ 	.short	0x0060


	//----- nvinfo : EIATTR_SW_WAR
	.align		4
.L_37:
        /*0064*/ 	.byte	0x04, 0x36
        /*0066*/ 	.short	(.L_39 - .L_38)
.L_38:
        /*0068*/ 	.word	0x00000008
.L_39:


//--------------------- .nv.callgraph             --------------------------
	.section	.nv.callgraph,"",@"SHT_CUDA_CALLGRAPH"
	.align	4
	.sectionentsize	8
	.align		4
        /*0000*/ 	.word	0x00000000
	.align		4
        /*0004*/ 	.word	0xffffffff
	.align		4
        /*0008*/ 	.word	0x00000000
	.align		4
        /*000c*/ 	.word	0xfffffffe
	.align		4
        /*0010*/ 	.word	0x00000000
	.align		4
        /*0014*/ 	.word	0xfffffffd
	.align		4
        /*0018*/ 	.word	0x00000000
	.align		4
        /*001c*/ 	.word	0xfffffffc


//--------------------- .text._Z11convolutionILi1ELi0EEv13kernel_paramsPhS1_ --------------------------
	.section	.text._Z11convolutionILi1ELi0EEv13kernel_paramsPhS1_,"ax",@progbits
	.align	128
.text._Z11convolutionILi1ELi0EEv13kernel_paramsPhS1_:
        .type           _Z11convolutionILi1ELi0EEv13kernel_paramsPhS1_,@function
        .size           _Z11convolutionILi1ELi0EEv13kernel_paramsPhS1_,(.L_x_2 - _Z11convolutionILi1ELi0EEv13kernel_paramsPhS1_)
        .other          _Z11convolutionILi1ELi0EEv13kernel_paramsPhS1_,@"STO_CUDA_ENTRY STV_DEFAULT"
_Z11convolutionILi1ELi0EEv13kernel_paramsPhS1_:
[----:B------:R-:W-:Y:S01]  /*0000*/  LDC R1, c[0x0][0x37c] ;  /* 0x0000df00ff017b82 */ /* 0x000fe20000000800 */
[----:B------:R-:W0:Y:S07]  /*0010*/  S2R R3, SR_TID.Y ;  /* 0x0000000000037919 */ /* 0x000e2e0000002200 */
[----:B------:R-:W1:Y:S01]  /*0020*/  LDC R7, c[0x0][0x360] ;  /* 0x0000d800ff077b82 */ /* 0x000e620000000800 */
[----:B------:R-:W1:Y:S07]  /*0030*/  S2R R0, SR_TID.X ;  /* 0x0000000000007919 */ /* 0x000e6e0000002100 */
[----:B------:R-:W0:Y:S08]  /*0040*/  S2UR UR5, SR_CTAID.Y ;  /* 0x00000000000579c3 */ /* 0x000e300000002600 */
[----:B------:R-:W0:Y:S08]  /*0050*/  LDC R2, c[0x0][0x364] ;  /* 0x0000d900ff027b82 */ /* 0x000e300000000800 */
[----:B------:R-:W1:Y:S08]  /*0060*/  S2UR UR4, SR_CTAID.X ;  /* 0x00000000000479c3 */ /* 0x000e700000002500 */
[----:B------:R-:W2:Y:S08]  /*0070*/  LDC R18, c[0x0][0x3c8] ;  /* 0x0000f200ff127b82 */ /* 0x000eb00000000800 */
[----:B------:R-:W3:Y:S01]  /*0080*/  LDC R5, c[0x0][0x3c4] ;  /* 0x0000f100ff057b82 */ /* 0x000ee20000000800 */
[----:B0-----:R-:W-:-:S02]  /*0090*/  IMAD R3, R2, UR5, R3 ;  /* 0x0000000502037c24 */ /* 0x001fc4000f8e0203 */
[----:B-1----:R-:W-:-:S03]  /*00a0*/  IMAD R0, R7, UR4, R0 ;  /* 0x0000000407007c24 */ /* 0x002fc6000f8e0200 */
[----:B--2---:R-:W-:-:S04]  /*00b0*/  ISETP.GE.AND P0, PT, R3, R18, PT ;  /* 0x000000120300720c */ /* 0x004fc80003f06270 */
[----:B---3--:R-:W-:-:S13]  /*00c0*/  ISETP.GE.OR P0, PT, R0, R5, P0 ;  /* 0x000000050000720c */ /* 0x008fda0000706670 */
[----:B------:R-:W-:Y:S05]  /*00d0*/  @P0 EXIT ;  /* 0x000000000000094d */ /* 0x000fea0003800000 */
[----:B------:R-:W0:Y:S01]  /*00e0*/  LDCU.128 UR8, c[0x0][0x3d0] ;  /* 0x00007a00ff0877ac */ /* 0x000e220008000c00 */
[----:B------:R-:W-:Y:S01]  /*00f0*/  VIADDMNMX.U32 R18, R18, 0xffffffff, R3, PT ;  /* 0xffffffff12127846 */ /* 0x000fe20003800003 */
[----:B------:R-:W-:Y:S01]  /*0100*/  VIADD R19, R5, 0xffffffff ;  /* 0xffffffff05137836 */ /* 0x000fe20000000000 */
[----:B------:R-:W-:Y:S01]  /*0110*/  VIMNMX R13, PT, PT, R0, 0x1, !PT ;  /* 0x00000001000d7848 */ /* 0x000fe20007fe0100 */
[----:B------:R-:W1:Y:S02]  /*0120*/  LDCU.64 UR4, c[0x0][0x358] ;  /* 0x00006b00ff0477ac */ /* 0x000e640008000a00 */
[----:B------:R-:W-:Y:S01]  /*0130*/  IMAD R18, R18, R5, RZ ;  /* 0x0000000512127224 */ /* 0x000fe200078e02ff */
[----:B------:R-:W-:Y:S01]  /*0140*/  VIADDMNMX.RELU R7, R0, 0x1, R19, PT ;  /* 0x0000000100077846 */ /* 0x000fe20003801113 */
[----:B------:R-:W2:Y:S03]  /*0150*/  LDCU.128 UR12, c[0x0][0x380] ;  /* 0x00007000ff0c77ac */ /* 0x000ea60008000c00 */
[----:B------:R-:W-:Y:S01]  /*0160*/  SHF.R.S32.HI R2, RZ, 0x1f, R18 ;  /* 0x0000001fff027819 */ /* 0x000fe20000011412 */
[C---:B------:R-:W-:Y:S01]  /*0170*/  IMAD.IADD R7, R18.reuse, 0x1, R7 ;  /* 0x0000000112077824 */ /* 0x040fe200078e0207 */
[----:B------:R-:W3:Y:S01]  /*0180*/  LDCU.128 UR16, c[0x0][0x3a0] ;  /* 0x00007400ff1077ac */ /* 0x000ee20008000c00 */
[----:B------:R-:W4:Y:S01]  /*0190*/  LDCU UR6, c[0x0][0x3c0] ;  /* 0x00007800ff0677ac */ /* 0x000f220008000800 */
[----:B0-----:R-:W-:-:S04]  /*01a0*/  IADD3 R12, P0, P1, R18, UR8, R13 ;  /* 0x00000008120c7c10 */ /* 0x001fc8000f91e00d */
[----:B------:R-:W-:Y:S02]  /*01b0*/  IADD3.X R13, PT, PT, R2, UR9, RZ, P0, P1 ;  /* 0x00000009020d7c10 */ /* 0x000fe400087e24ff */
[----:B------:R-:W-:-:S03]  /*01c0*/  IADD3 R6, P0, PT, R7, UR8, RZ ;  /* 0x0000000807067c10 */ /* 0x000fc6000ff1e0ff */
[----:B-1----:R-:W5:Y:S01]  /*01d0*/  LDG.E.U8 R8, desc[UR4][R12.64+-0x1] ;  /* 0xffffff040c087981 */ /* 0x002f62000c1e1100 */
[----:B------:R-:W-:Y:S02]  /*01e0*/  LEA.HI.X.SX32 R7, R7, UR9, 0x1, P0 ;  /* 0x0000000907077c11 */ /* 0x000fe400080f0eff */
[----:B------:R-:W-:-:S03]  /*01f0*/  VIMNMX.RELU R9, PT, PT, R0, R19, PT ;  /* 0x0000001300097248 */ /* 0x000fc60003fe1100 */
[----:B------:R0:W2:Y:S02]  /*0200*/  LDG.E.U8 R6, desc[UR4][R6.64] ;  /* 0x0000000406067981 */ /* 0x0000a4000c1e1100 */
[----:B------:R-:W-:-:S05]  /*0210*/  IMAD.IADD R9, R9, 0x1, R18 ;  /* 0x0000000109097824 */ /* 0x000fca00078e0212 */
[----:B------:R-:W-:-:S04]  /*0220*/  IADD3 R10, P0, PT, R9, UR8, RZ ;  /* 0x00000008090a7c10 */ /* 0x000fc8000ff1e0ff */
[----:B------:R-:W-:-:S05]  /*0230*/  LEA.HI.X.SX32 R11, R9, UR9, 0x1, P0 ;  /* 0x00000009090b7c11 */ /* 0x000fca00080f0eff */
[----:B------:R1:W3:Y:S01]  /*0240*/  LDG.E.U8 R9, desc[UR4][R10.64] ;  /* 0x000000040a097981 */ /* 0x0002e2000c1e1100 */
[C-C-:B------:R-:W-:Y:S02]  /*0250*/  VIADDMNMX.RELU R15, R0.reuse, 0x2, R19.reuse, PT ;  /* 0x00000002000f7846 */ /* 0x140fe40003801113 */
[----:B------:R-:W-:-:S03]  /*0260*/  VIADDMNMX.RELU R17, R0, 0xfffffffe, R19, PT ;  /* 0xfffffffe00117846 */ /* 0x000fc60003801113 */
[C---:B------:R-:W-:Y:S02]  /*0270*/  IMAD.IADD R15, R18.reuse, 0x1, R15 ;  /* 0x00000001120f7824 */ /* 0x040fe400078e020f */
[----:B------:R-:W-:-:S03]  /*0280*/  IMAD.IADD R17, R18, 0x1, R17 ;  /* 0x0000000112117824 */ /* 0x000fc600078e0211 */
[----:B------:R-:W-:-:S04]  /*0290*/  IADD3 R14, P0, PT, R15, UR8, RZ ;  /* 0x000000080f0e7c10 */ /* 0x000fc8000ff1e0ff */
[----:B------:R-:W-:Y:S02]  /*02a0*/  LEA.HI.X.SX32 R15, R15, UR9, 0x1, P0 ;  /* 0x000000090f0f7c11 */ /* 0x000fe400080f0eff */
[----:B------:R-:W-:-:S03]  /*02b0*/  IADD3 R16, P0, PT, R17, UR8, RZ ;  /* 0x0000000811107c10 */ /* 0x000fc6000ff1e0ff */
[----:B------:R4:W3:Y:S01]  /*02c0*/  LDG.E.U8 R20, desc[UR4][R14.64] ;  /* 0x000000040e147981 */ /* 0x0008e2000c1e1100 */
[----:B------:R-:W-:-:S05]  /*02d0*/  LEA.HI.X.SX32 R17, R17, UR9, 0x1, P0 ;  /* 0x0000000911117c11 */ /* 0x000fca00080f0eff */
[----:B------:R-:W3:Y:S01]  /*02e0*/  LDG.E.U8 R21, desc[UR4][R16.64] ;  /* 0x0000000410157981 */ /* 0x000ee2000c1e1100 */
[C-C-:B0-----:R-:W-:Y:S02]  /*02f0*/  VIADDMNMX.RELU R7, R0.reuse, 0x3, R19.reuse, PT ;  /* 0x0000000300077846 */ /* 0x141fe40003801113 */
[----:B-1----:R-:W-:-:S03]  /*0300*/  VIADDMNMX.RELU R11, R0, 0xfffffffd, R19, PT ;  /* 0xfffffffd000b7846 */ /* 0x002fc60003801113 */
[C---:B------:R-:W-:Y:S02]  /*0310*/  IMAD.IADD R7, R18.reuse, 0x1, R7 ;  /* 0x0000000112077824 */ /* 0x040fe400078e0207 */
[----:B------:R-:W-:-:S03]  /*0320*/  IMAD.IADD R11, R18, 0x1, R11 ;  /* 0x00000001120b7824 */ /* 0x000fc600078e020b */
[----:B------:R-:W-:-:S04]  /*0330*/  IADD3 R12, P0, PT, R7, UR8, RZ ;  /* 0x00000008070c7c10 */ /* 0x000fc8000ff1e0ff */
[----:B------:R-:W-:Y:S02]  /*0340*/  LEA.HI.X.SX32 R13, R7, UR9, 0x1, P0 ;  /* 0x00000009070d7c11 */ /* 0x000fe400080f0eff */
[----:B------:R-:W-:-:S03]  /*0350*/  IADD3 R24, P0, PT, R11, UR8, RZ ;  /* 0x000000080b187c10 */ /* 0x000fc6000ff1e0ff */
[----:B------:R0:W3:Y:S01]  /*0360*/  LDG.E.U8 R12, desc[UR4][R12.64] ;  /* 0x000000040c0c7981 */ /* 0x0000e2000c1e1100 */
[----:B------:R-:W-:-:S05]  /*0370*/  LEA.HI.X.SX32 R25, R11, UR9, 0x1, P0 ;  /* 0x000000090b197c11 */ /* 0x000fca00080f0eff */
[----:B------:R1:W3:Y:S01]  /*0380*/  LDG.E.U8 R11, desc[UR4][R24.64] ;  /* 0x00000004180b7981 */ /* 0x0002e2000c1e1100 */
[C-C-:B------:R-:W-:Y:S02]  /*0390*/  VIADDMNMX.RELU R7, R0.reuse, 0x4, R19.reuse, PT ;  /* 0x0000000400077846 */ /* 0x140fe40003801113 */
[----:B----4-:R-:W-:-:S03]  /*03a0*/  VIADDMNMX.RELU R15, R0, 0xfffffffc, R19, PT ;  /* 0xfffffffc000f7846 */ /* 0x010fc60003801113 */
[C---:B------:R-:W-:Y:S02]  /*03b0*/  IMAD.IADD R7, R18.reuse, 0x1, R7 ;  /* 0x0000000112077824 */ /* 0x040fe400078e0207 */
[----:B------:R-:W-:-:S03]  /*03c0*/  IMAD.IADD R15, R18, 0x1, R15 ;  /* 0x00000001120f7824 */ /* 0x000fc600078e020f */
[----:B------:R-:W-:Y:S02]  /*03d0*/  IADD3 R26, P0, PT, R7, UR8, RZ ;  /* 0x00000008071a7c10 */ /* 0x000fe4000ff1e0ff */
[----:B------:R-:W-:Y:S02]  /*03e0*/  IADD3 R22, P1, PT, R15, UR8, RZ ;  /* 0x000000080f167c10 */ /* 0x000fe4000ff3e0ff */
[----:B------:R-:W-:Y:S02]  /*03f0*/  LEA.HI.X.SX32 R27, R7, UR9, 0x1, P0 ;  /* 0x00000009071b7c11 */ /* 0x000fe400080f0eff */
[----:B------:R-:W-:-:S03]  /*0400*/  LEA.HI.X.SX32 R23, R15, UR9, 0x1, P1 ;  /* 0x000000090f177c11 */ /* 0x000fc600088f0eff */
[----:B------:R-:W4:Y:S01]  /*0410*/  LDG.E.U8 R15, desc[UR4][R26.64] ;  /* 0x000000041a0f7981 */ /* 0x000f22000c1e1100 */
[----:B------:R-:W-:-:S03]  /*0420*/  VIADDMNMX.RELU R7, R0, 0x5, R19, PT ;  /* 0x0000000500077846 */ /* 0x000fc60003801113 */
[----:B------:R1:W4:Y:S01]  /*0430*/  LDG.E.U8 R10, desc[UR4][R22.64] ;  /* 0x00000004160a7981 */ /* 0x000322000c1e1100 */
[----:B0-----:R-:W-:Y:S01]  /*0440*/  VIADDMNMX.RELU R13, R0, 0xfffffffb, R19, PT ;  /* 0xfffffffb000d7846 */ /* 0x001fe20003801113 */
[----:B------:R-:W-:-:S04]  /*0450*/  IMAD.IADD R7, R18, 0x1, R7 ;  /* 0x0000000112077824 */ /* 0x000fc800078e0207 */
[----:B------:R-:W-:Y:S01]  /*0460*/  IMAD.IADD R13, R18, 0x1, R13 ;  /* 0x00000001120d7824 */ /* 0x000fe200078e020d */
[----:B-1----:R-:W-:-:S04]  /*0470*/  IADD3 R24, P0, PT, R7, UR8, RZ ;  /* 0x0000000807187c10 */ /* 0x002fc8000ff1e0ff */
[----:B------:R-:W-:Y:S02]  /*0480*/  LEA.HI.X.SX32 R25, R7, UR9, 0x1, P0 ;  /* 0x0000000907197c11 */ /* 0x000fe400080f0eff */
[----:B------:R-:W-:-:S03]  /*0490*/  IADD3 R16, P0, PT, R13, UR8, RZ ;  /* 0x000000080d107c10 */ /* 0x000fc6000ff1e0ff */
[----:B------:R-:W4:Y:S01]  /*04a0*/  LDG.E.U8 R14, desc[UR4][R24.64] ;  /* 0x00000004180e7981 */ /* 0x000f22000c1e1100 */
[----:B------:R-:W-:-:S05]  /*04b0*/  LEA.HI.X.SX32 R17, R13, UR9, 0x1, P0 ;  /* 0x000000090d117c11 */ /* 0x000fca00080f0eff */
[----:B------:R0:W4:Y:S01]  /*04c0*/  LDG.E.U8 R7, desc[UR4][R16.64] ;  /* 0x0000000410077981 */ /* 0x000122000c1e1100 */
[C-C-:B------:R-:W-:Y:S02]  /*04d0*/  VIADDMNMX.RELU R13, R0.reuse, 0x6, R19.reuse, PT ;  /* 0x00000006000d7846 */ /* 0x140fe40003801113 */
[----:B------:R-:W-:-:S03]  /*04e0*/  VIADDMNMX.RELU R23, R0, 0xfffffffa, R19, PT ;  /* 0xfffffffa00177846 */ /* 0x000fc60003801113 */
[C---:B------:R-:W-:Y:S02]  /*04f0*/  IMAD.IADD R13, R18.reuse, 0x1, R13 ;  /* 0x00000001120d7824 */ /* 0x040fe400078e020d */
[----:B------:R-:W-:-:S03]  /*0500*/  IMAD.IADD R23, R18, 0x1, R23 ;  /* 0x0000000112177824 */ /* 0x000fc600078e0217 */
[----:B------:R-:W-:-:S04]  /*0510*/  IADD3 R28, P0, PT, R13, UR8, RZ ;  /* 0x000000080d1c7c10 */ /* 0x000fc8000ff1e0ff */
[----:B------:R-:W-:Y:S02]  /*0520*/  LEA.HI.X.SX32 R29, R13, UR9, 0x1, P0 ;  /* 0x000000090d1d7c11 */ /* 0x000fe400080f0eff */
[----:B------:R-:W-:-:S03]  /*0530*/  IADD3 R22, P0, PT, R23, UR8, RZ ;  /* 0x0000000817167c10 */ /* 0x000fc6000ff1e0ff */
[----:B------:R1:W4:Y:S01]  /*0540*/  LDG.E.U8 R28, desc[UR4][R28.64] ;  /* 0x000000041c1c7981 */ /* 0x000322000c1e1100 */
[----:B------:R-:W-:-:S05]  /*0550*/  LEA.HI.X.SX32 R23, R23, UR9, 0x1, P0 ;  /* 0x0000000917177c11 */ /* 0x000fca00080f0eff */
[----:B------:R1:W4:Y:S01]  /*0560*/  LDG.E.U8 R27, desc[UR4][R22.64] ;  /* 0x00000004161b7981 */ /* 0x000322000c1e1100 */
[C-C-:B------:R-:W-:Y:S02]  /*0570*/  VIADDMNMX.RELU R13, R0.reuse, 0x7, R19.reuse, PT ;  /* 0x00000007000d7846 */ /* 0x140fe40003801113 */
[C-C-:B0-----:R-:W-:Y:S02]  /*0580*/  VIADDMNMX.RELU R17, R0.reuse, 0xfffffff9, R19.reuse, PT ;  /* 0xfffffff900117846 */ /* 0x141fe40003801113 */
[----:B------:R-:W-:Y:S01]  /*0590*/  VIADDMNMX.RELU R25, R0, 0x8, R19, PT ;  /* 0x0000000800197846 */ /* 0x000fe20003801113 */
[----:B------:R-:W-:Y:S01]  /*05a0*/  IMAD.IADD R13, R18, 0x1, R13 ;  /* 0x00000001120d7824 */ /* 0x000fe200078e020d */
[----:B------:R-:W-:Y:S01]  /*05b0*/  VIADDMNMX.RELU R4, R0, 0xfffffff8, R19, PT ;  /* 0xfffffff800047846 */ /* 0x000fe20003801113 */
[----:B------:R-:W-:Y:S01]  /*05c0*/  IMAD.IADD R24, R18, 0x1, R17 ;  /* 0x0000000112187824 */ /* 0x000fe200078e0211 */
[----:B-1----:R-:W-:Y:S01]  /*05d0*/  VIADDMNMX.RELU R29, R0, 0x9, R19, PT ;  /* 0x00000009001d7846 */ /* 0x002fe20003801113 */
[----:B------:R-:W-:Y:S01]  /*05e0*/  IMAD.IADD R2, R18, 0x1, R25 ;  /* 0x0000000112027824 */ /* 0x000fe200078e0219 */
[----:B------:R-:W-:-:S02]  /*05f0*/  IADD3 R16, P0, PT, R13, UR8, RZ ;  /* 0x000000080d107c10 */ /* 0x000fc4000ff1e0ff */
[----:B------:R-:W-:Y:S02]  /*0600*/  IADD3 R22, P1, PT, R24, UR8, RZ ;  /* 0x0000000818167c10 */ /* 0x000fe4000ff3e0ff */
[----:B------:R-:W-:Y:S01]  /*0610*/  LEA.HI.X.SX32 R17, R13, UR9, 0x1, P0 ;  /* 0x000000090d117c11 */ /* 0x000fe200080f0eff */
[----:B------:R-:W-:Y:S01]  /*0620*/  IMAD.IADD R13, R18, 0x1, R4 ;  /* 0x00000001120d7824 */ /* 0x000fe200078e0204 */
[----:B------:R-:W-:Y:S01]  /*0630*/  LEA.HI.X.SX32 R23, R24, UR9, 0x1, P1 ;  /* 0x0000000918177c11 */ /* 0x000fe200088f0eff */
[----:B------:R-:W-:Y:S02]  /*0640*/  IMAD.IADD R29, R18, 0x1, R29 ;  /* 0x00000001121d7824 */ /* 0x000fe400078e021d */
[----:B------:R0:W4:Y:S01]  /*0650*/  LDG.E.U8 R4, desc[UR4][R16.64] ;  /* 0x0000000410047981 */ /* 0x000122000c1e1100 */
[----:B------:R-:W-:-:S03]  /*0660*/  IADD3 R24, P1, PT, R13, UR8, RZ ;  /* 0x000000080d187c10 */ /* 0x000fc6000ff3e0ff */
[----:B------:R1:W4:Y:S01]  /*0670*/  LDG.E.U8 R26, desc[UR4][R22.64] ;  /* 0x00000004161a7981 */ /* 0x000322000c1e1100 */
[----:B------:R-:W-:Y:S02]  /*0680*/  LEA.HI.X.SX32 R25, R13, UR9, 0x1, P1 ;  /* 0x000000090d197c11 */ /* 0x000fe400088f0eff */
[----:B0-----:R-:W-:-:S04]  /*0690*/  IADD3 R16, P0, PT, R2, UR8, RZ ;  /* 0x0000000802107c10 */ /* 0x001fc8000ff1e0ff */
[----:B------:R-:W4:Y:S01]  /*06a0*/  LDG.E.U8 R25, desc[UR4][R24.64] ;  /* 0x0000000418197981 */ /* 0x000f22000c1e1100 */
[----:B------:R-:W-:Y:S02]  /*06b0*/  VIADDMNMX.RELU R13, R0, 0xfffffff7, R19, PT ;  /* 0xfffffff7000d7846 */ /* 0x000fe40003801113 */
[----:B------:R-:W-:Y:S02]  /*06c0*/  LEA.HI.X.SX32 R17, R2, UR9, 0x1, P0 ;  /* 0x0000000902117c11 */ /* 0x000fe400080f0eff */
[C---:B-1----:R-:W-:Y:S01]  /*06d0*/  IADD3 R22, P0, PT, R29.reuse, UR8, RZ ;  /* 0x000000081d167c10 */ /* 0x042fe2000ff1e0ff */
[----:B------:R-:W-:Y:S02]  /*06e0*/  IMAD.IADD R13, R18, 0x1, R13 ;  /* 0x00000001120d7824 */ /* 0x000fe400078e020d */
[----:B------:R0:W4:Y:S01]  /*06f0*/  LDG.E.U8 R2, desc[UR4][R16.64] ;  /* 0x0000000410027981 */ /* 0x000122000c1e1100 */
[----:B------:R-:W-:Y:S02]  /*0700*/  LEA.HI.X.SX32 R23, R29, UR9, 0x1, P0 ;  /* 0x000000091d177c11 */ /* 0x000fe400080f0eff */
[----:B0-----:R-:W-:-:S04]  /*0710*/  IADD3 R16, P1, PT, R13, UR8, RZ ;  /* 0x000000080d107c10 */ /* 0x001fc8000ff3e0ff */
[----:B------:R-:W-:Y:S02]  /*0720*/  LEA.HI.X.SX32 R17, R13, UR9, 0x1, P1 ;  /* 0x000000090d117c11 */ /* 0x000fe400088f0eff */
[----:B------:R-:W-:-:S05]  /*0730*/  VIADDMNMX.RELU R13, R0, 0xa, R19, PT ;  /* 0x0000000a000d7846 */ /* 0x000fca0003801113 */
[----:B------:R-:W-:Y:S01]  /*0740*/  IMAD.IADD R13, R18, 0x1, R13 ;  /* 0x00000001120d7824 */ /* 0x000fe200078e020d */
[----:B-----5:R-:W-:Y:S02]  /*0750*/  I2FP.F32.U32 R8, R8 ;  /* 0x0000000800087245 */ /* 0x020fe40000201000 */
[----:B--2---:R-:W-:-:S04]  /*0760*/  I2FP.F32.U32 R6, R6 ;  /* 0x0000000600067245 */ /* 0x004fc80000201000 */
[----:B------:R-:W-:Y:S08]  /*0770*/  F2I.TRUNC.NTZ R8, R8 ;  /* 0x0000000800087305 */ /* 0x000ff0000020f100 */
[----:B------:R0:W1:Y:S02]  /*0780*/  F2I.TRUNC.NTZ R29, R6 ;  /* 0x00000006001d7305 */ /* 0x000064000020f100 */
[----:B0-----:R0:W2:Y:S01]  /*0790*/  LDG.E.U8 R6, desc[UR4][R22.64] ;  /* 0x0000000416067981 */ /* 0x0010a2000c1e1100 */
[----:B-1----:R-:W-:Y:S01]  /*07a0*/  IMAD.IADD R24, R29, 0x1, R8 ;  /* 0x000000011d187824 */ /* 0x002fe200078e0208 */
[----:B---3--:R-:W-:-:S02]  /*07b0*/  I2FP.F32.U32 R29, R9 ;  /* 0x00000009001d7245 */ /* 0x008fc40000201000 */
[C---:B------:R-:W-:Y:S01]  /*07c0*/  IADD3 R8, P0, PT, R13.reuse, UR8, RZ ;  /* 0x000000080d087c10 */ /* 0x040fe2000ff1e0ff */
[----:B------:R-:W3:Y:S03]  /*07d0*/  LDG.E.U8 R23, desc[UR4][R16.64] ;  /* 0x0000000410177981 */ /* 0x000ee6000c1e1100 */
[----:B------:R-:W1:Y:S01]  /*07e0*/  F2I.TRUNC.NTZ R29, R29 ;  /* 0x0000001d001d7305 */ /* 0x000e62000020f100 */
[----:B------:R-:W-:Y:S02]  /*07f0*/  LEA.HI.X.SX32 R9, R13, UR9, 0x1, P0 ;  /* 0x000000090d097c11 */ /* 0x000fe400080f0eff */
[----:B------:R-:W-:-:S05]  /*0800*/  VIADDMNMX.RELU R13, R0, 0xfffffff6, R19, PT ;  /* 0xfffffff6000d7846 */ /* 0x000fca0003801113 */
[----:B0-----:R-:W-:Y:S02]  /*0810*/  IMAD.IADD R22, R18, 0x1, R13 ;  /* 0x0000000112167824 */ /* 0x001fe400078e020d */
[----:B------:R0:W5:Y:S02]  /*0820*/  LDG.E.U8 R13, desc[UR4][R8.64] ;  /* 0x00000004080d7981 */ /* 0x000164000c1e1100 */
[----:B0-----:R-:W-:Y:S02]  /*0830*/  I2FP.F32.S32 R8, R24 ;  /* 0x0000001800087245 */ /* 0x001fe40000201400 */
[----:B-1----:R-:W-:Y:S02]  /*0840*/  I2FP.F32.S32 R24, R29 ;  /* 0x0000001d00187245 */ /* 0x002fe40000201400 */
[----:B------:R-:W-:Y:S01]  /*0850*/  VIADDMNMX.RELU R29, R0, 0xb, R19, PT ;  /* 0x0000000b001d7846 */ /* 0x000fe20003801113 */
[----:B------:R-:W-:Y:S01]  /*0860*/  FMUL R9, R8, UR13 ;  /* 0x0000000d08097c20 */ /* 0x000fe20008400000 */
[----:B------:R-:W-:-:S03]  /*0870*/  I2FP.F32.U32 R20, R20 ;  /* 0x0000001400147245 */ /* 0x000fc60000201000 */
[----:B------:R-:W-:Y:S01]  /*0880*/  FFMA R24, R24, UR12, R9 ;  /* 0x0000000c18187c23 */ /* 0x000fe20008000009 */
[----:B------:R-:W-:Y:S01]  /*0890*/  IMAD.IADD R9, R18, 0x1, R29 ;  /* 0x0000000112097824 */ /* 0x000fe200078e021d */
[----:B------:R-:W-:Y:S01]  /*08a0*/  I2FP.F32.U32 R29, R21 ;  /* 0x00000015001d7245 */ /* 0x000fe20000201000 */
[----:B------:R-:W-:Y:S01]  /*08b0*/  F2I.TRUNC.NTZ R20, R20 ;  /* 0x0000001400147305 */ /* 0x000fe2000020f100 */
[----:B------:R-:W-:-:S07]  /*08c0*/  IADD3 R16, P0, PT, R22, UR8, RZ ;  /* 0x0000000816107c10 */ /* 0x000fce000ff1e0ff */
[----:B------:R-:W0:Y:S01]  /*08d0*/  F2I.TRUNC.NTZ R29, R29 ;  /* 0x0000001d001d7305 */ /* 0x000e22000020f100 */
[----:B------:R-:W-:Y:S02]  /*08e0*/  LEA.HI.X.SX32 R17, R22, UR9, 0x1, P0 ;  /* 0x0000000916117c11 */ /* 0x000fe400080f0eff */
[C---:B------:R-:W-:Y:S02]  /*08f0*/  IADD3 R8, P0, PT, R9.reuse, UR8, RZ ;  /* 0x0000000809087c10 */ /* 0x040fe4000ff1e0ff */
[----:B------:R-:W-:Y:S01]  /*0900*/  I2FP.F32.U32 R12, R12 ;  /* 0x0000000c000c7245 */ /* 0x000fe20000201000 */
[----:B------:R-:W5:Y:S01]  /*0910*/  LDG.E.U8 R22, desc[UR4][R16.64] ;  /* 0x0000000410167981 */ /* 0x000f62000c1e1100 */
[----:B------:R-:W-:-:S05]  /*0920*/  LEA.HI.X.SX32 R9, R9, UR9, 0x1, P0 ;  /* 0x0000000909097c11 */ /* 0x000fca00080f0eff */
[----:B------:R1:W5:Y:S01]  /*0930*/  LDG.E.U8 R21, desc[UR4][R8.64] ;  /* 0x0000000408157981 */ /* 0x000362000c1e1100 */
[----:B0-----:R-:W-:Y:S01]  /*0940*/  IMAD.IADD R20, R20, 0x1, R29 ;  /* 0x0000000114147824 */ /* 0x001fe200078e021d */
[----:B------:R-:W-:-:S04]  /*0950*/  VIADDMNMX.RELU R29, R0, 0xc, R19, PT ;  /* 0x0000000c001d7846 */ /* 0x000fc80003801113 */
[----:B-1----:R-:W-:Y:S02]  /*0960*/  I2FP.F32.S32 R9, R20 ;  /* 0x0000001400097245 */ /* 0x002fe40000201400 */
[----:B------:R-:W-:-:S03]  /*0970*/  VIADDMNMX.RELU R17, R0, 0xfffffff5, R19, PT ;  /* 0xfffffff500117846 */ /* 0x000fc60003801113 */
[----:B------:R-:W-:Y:S01]  /*0980*/  FFMA R24, R9, UR14, R24 ;  /* 0x0000000e09187c23 */ /* 0x000fe20008000018 */
[C---:B------:R-:W-:Y:S01]  /*0990*/  IMAD.IADD R9, R18.reuse, 0x1, R29 ;  /* 0x0000000112097824 */ /* 0x040fe200078e021d */
[----:B------:R-:W-:Y:S01]  /*09a0*/  I2FP.F32.U32 R29, R11 ;  /* 0x0000000b001d7245 */ /* 0x000fe20000201000 */
[----:B------:R-:W-:Y:S01]  /*09b0*/  IMAD.IADD R17, R18, 0x1, R17 ;  /* 0x0000000112117824 */ /* 0x000fe200078e0211 */
[----:B------:R-:W-:Y:S08]  /*09c0*/  F2I.TRUNC.NTZ R12, R12 ;  /* 0x0000000c000c7305 */ /* 0x000ff0000020f100 */
[----:B------:R-:W0:Y:S01]  /*09d0*/  F2I.TRUNC.NTZ R29, R29 ;  /* 0x0000001d001d7305 */ /* 0x000e22000020f100 */
[----:B------:R-:W-:-:S04]  /*09e0*/  IADD3 R16, P0, PT, R17, UR8, RZ ;  /* 0x0000000811107c10 */ /* 0x000fc8000ff1e0ff */
[----:B------:R-:W-:Y:S02]  /*09f0*/  LEA.HI.X.SX32 R17, R17, UR9, 0x1, P0 ;  /* 0x0000000911117c11 */ /* 0x000fe400080f0eff */
[C---:B------:R-:W-:Y:S02]  /*0a00*/  IADD3 R8, P0, PT, R9.reuse, UR8, RZ ;  /* 0x0000000809087c10 */ /* 0x040fe4000ff1e0ff */
[----:B----4-:R-:W-:Y:S01]  /*0a10*/  I2FP.F32.U32 R15, R15 ;  /* 0x0000000f000f7245 */ /* 0x010fe20000201000 */
[----:B------:R1:W4:Y:S01]  /*0a20*/  LDG.E.U8 R20, desc[UR4][R16.64] ;  /* 0x0000000410147981 */ /* 0x000322000c1e1100 */
[----:B------:R-:W-:Y:S01]  /*0a30*/  LEA.HI.X.SX32 R9, R9, UR9, 0x1, P0 ;  /* 0x0000000909097c11 */ /* 0x000fe200080f0eff */
[----:B0-----:R-:W-:-:S04]  /*0a40*/  IMAD.IADD R12, R12, 0x1, R29 ;  /* 0x000000010c0c7824 */ /* 0x001fc800078e021d */
[----:B------:R0:W4:Y:S01]  /*0a50*/  LDG.E.U8 R11, desc[UR4][R8.64] ;  /* 0x00000004080b7981 */ /* 0x000122000c1e1100 */
[C-C-:B------:R-:W-:Y:S02]  /*0a60*/  VIADDMNMX.RELU R29, R0.reuse, 0xd, R19.reuse, PT ;  /* 0x0000000d001d7846 */ /* 0x140fe40003801113 */
[----:B-1----:R-:W-:Y:S02]  /*0a70*/  VIADDMNMX.RELU R17, R0, 0xfffffff4, R19, PT ;  /* 0xfffffff400117846 */ /* 0x002fe40003801113 */
[----:B0-----:R-:W-:-:S05]  /*0a80*/  I2FP.F32.S32 R9, R12 ;  /* 0x0000000c00097245 */ /* 0x001fca0000201400 */
[----:B------:R-:W-:Y:S01]  /*0a90*/  FFMA R24, R9, UR15, R24 ;  /* 0x0000000f09187c23 */ /* 0x000fe20008000018 */
[C---:B------:R-:W-:Y:S01]  /*0aa0*/  IMAD.IADD R9, R18.reuse, 0x1, R29 ;  /* 0x0000000112097824 */ /* 0x040fe200078e021d */
[----:B------:R-:W-:Y:S01]  /*0ab0*/  I2FP.F32.U32 R29, R10 ;  /* 0x0000000a001d7245 */ /* 0x000fe20000201000 */
[----:B------:R-:W-:Y:S01]  /*0ac0*/  IMAD.IADD R17, R18, 0x1, R17 ;  /* 0x0000000112117824 */ /* 0x000fe200078e0211 */
[----:B------:R-:W-:Y:S01]  /*0ad0*/  F2I.TRUNC.NTZ R15, R15 ;  /* 0x0000000f000f7305 */ /* 0x000fe2000020f100 */
[----:B------:R-:W0:Y:S03]  /*0ae0*/  LDCU.128 UR12, c[0x0][0x390] ;  /* 0x00007200ff0c77ac */ /* 0x000e260008000c00 */
[----:B------:R-:W-:-:S04]  /*0af0*/  IADD3 R16, P0, PT, R17, UR8, RZ ;  /* 0x0000000811107c10 */ /* 0x000fc8000ff1e0ff */
[----:B------:R1:W0:Y:S01]  /*0b00*/  F2I.TRUNC.NTZ R10, R29 ;  /* 0x0000001d000a7305 */ /* 0x000222000020f100 */
[----:B------:R-:W-:Y:S02]  /*0b10*/  LEA.HI.X.SX32 R17, R17, UR9, 0x1, P0 ;  /* 0x0000000911117c11 */ /* 0x000fe400080f0eff */
[----:B------:R-:W-:-:S03]  /*0b20*/  IADD3 R8, P0, PT, R9, UR8, RZ ;  /* 0x0000000809087c10 */ /* 0x000fc6000ff1e0ff */
[----:B------:R0:W4:Y:S01]  /*0b30*/  LDG.E.U8 R12, desc[UR4][R16.64] ;  /* 0x00000004100c7981 */ /* 0x000122000c1e1100 */
[----:B------:R-:W-:Y:S02]  /*0b40*/  LEA.HI.X.SX32 R9, R9, UR9, 0x1, P0 ;  /* 0x0000000909097c11 */ /* 0x000fe400080f0eff */
[----:B-1----:R-:W-:-:S04]  /*0b50*/  I2FP.F32.U32 R29, R7 ;  /* 0x00000007001d7245 */ /* 0x002fc80000201000 */
[----:B------:R1:W4:Y:S01]  /*0b60*/  LDG.E.U8 R9, desc[UR4][R8.64] ;  /* 0x0000000408097981 */ /* 0x000322000c1e1100 */
[----:B0-----:R-:W-:Y:S01]  /*0b70*/  IMAD.IADD R10, R15, 0x1, R10 ;  /* 0x000000010f0a7824 */ /* 0x001fe200078e020a */
[----:B------:R-:W-:-:S04]  /*0b80*/  VIADDMNMX.RELU R17, R0, 0xfffffff3, R19, PT ;  /* 0xfffffff300117846 */ /* 0x000fc80003801113 */
[----:B------:R-:W-:Y:S02]  /*0b90*/  I2FP.F32.S32 R15, R10 ;  /* 0x0000000a000f7245 */ /* 0x000fe40000201400 */
[----:B-1----:R-:W-:Y:S01]  /*0ba0*/  I2FP.F32.U32 R8, R14 ;  /* 0x0000000e00087245 */ /* 0x002fe20000201000 */
[----:B------:R-:W-:Y:S02]  /*0bb0*/  IMAD.IADD R17, R18, 0x1, R17 ;  /* 0x0000000112117824 */ /* 0x000fe400078e0211 */
[----:B------:R-:W-:Y:S01]  /*0bc0*/  FFMA R24, R15, UR12, R24 ;  /* 0x0000000c0f187c23 */ /* 0x000fe20008000018 */
[----:B------:R-:W-:Y:S01]  /*0bd0*/  VIADDMNMX.RELU R15, R0, 0xe, R19, PT ;  /* 0x0000000e000f7846 */ /* 0x000fe20003801113 */
[----:B------:R-:W-:Y:S01]  /*0be0*/  F2I.TRUNC.NTZ R29, R29 ;  /* 0x0000001d001d7305 */ /* 0x000fe2000020f100 */
[----:B------:R-:W-:-:S07]  /*0bf0*/  IADD3 R16, P0, PT, R17, UR8, RZ ;  /* 0x0000000811107c10 */ /* 0x000fce000ff1e0ff */
[----:B------:R-:W0:Y:S01]  /*0c00*/  F2I.TRUNC.NTZ R8, R8 ;  /* 0x0000000800087305 */ /* 0x000e22000020f100 */
[----:B------:R-:W-:Y:S01]  /*0c10*/  IMAD.IADD R15, R18, 0x1, R15 ;  /* 0x00000001120f7824 */ /* 0x000fe200078e020f */
[----:B------:R-:W-:-:S04]  /*0c20*/  LEA.HI.X.SX32 R17, R17, UR9, 0x1, P0 ;  /* 0x0000000911117c11 */ /* 0x000fc800080f0eff */
[C---:B------:R-:W-:Y:S01]  /*0c30*/  IADD3 R14, P0, PT, R15.reuse, UR8, RZ ;  /* 0x000000080f0e7c10 */ /* 0x040fe2000ff1e0ff */
[----:B------:R1:W4:Y:S03]  /*0c40*/  LDG.E.U8 R10, desc[UR4][R16.64] ;  /* 0x00000004100a7981 */ /* 0x000326000c1e1100 */
[----:B------:R-:W-:Y:S01]  /*0c50*/  LEA.HI.X.SX32 R15, R15, UR9, 0x1, P0 ;  /* 0x000000090f0f7c11 */ /* 0x000fe200080f0eff */
[----:B0-----:R-:W-:-:S04]  /*0c60*/  IMAD.IADD R8, R8, 0x1, R29 ;  /* 0x0000000108087824 */ /* 0x001fc800078e021d */
[----:B------:R0:W4:Y:S01]  /*0c70*/  LDG.E.U8 R7, desc[UR4][R14.64] ;  /* 0x000000040e077981 */ /* 0x000122000c1e1100 */
[C-C-:B-1----:R-:W-:Y:S02]  /*0c80*/  VIADDMNMX.RELU R17, R0.reuse, 0xfffffff2, R19.reuse, PT ;  /* 0xfffffff200117846 */ /* 0x142fe40003801113 */
[----:B------:R-:W-:-:S03]  /*0c90*/  VIADDMNMX.RELU R29, R0, 0xf, R19, PT ;  /* 0x0000000f001d7846 */ /* 0x000fc60003801113 */
[----:B------:R-:W-:Y:S01]  /*0ca0*/  IMAD.IADD R17, R18, 0x1, R17 ;  /* 0x0000000112117824 */ /* 0x000fe200078e0211 */
[----:B0-----:R-:W-:Y:S02]  /*0cb0*/  I2FP.F32.S32 R15, R8 ;  /* 0x00000008000f7245 */ /* 0x001fe40000201400 */
[----:B------:R-:W-:-:S03]  /*0cc0*/  I2FP.F32.U32 R28, R28 ;  /* 0x0000001c001c7245 */ /* 0x000fc60000201000 */
[----:B------:R-:W-:Y:S01]  /*0cd0*/  FFMA R24, R15, UR13, R24 ;  /* 0x0000000d0f187c23 */ /* 0x000fe20008000018 */
[----:B------:R-:W-:Y:S01]  /*0ce0*/  IMAD.IADD R15, R18, 0x1, R29 ;  /* 0x00000001120f7824 */ /* 0x000fe200078e021d */
[----:B------:R-:W-:Y:S02]  /*0cf0*/  I2FP.F32.U32 R29, R27 ;  /* 0x0000001b001d7245 */ /* 0x000fe40000201000 */
[C---:B------:R-:W-:Y:S01]  /*0d00*/  IADD3 R16, P0, PT, R17.reuse, UR8, RZ ;  /* 0x0000000811107c10 */ /* 0x040fe2000ff1e0ff */
[----:B------:R-:W-:Y:S03]  /*0d10*/  F2I.TRUNC.NTZ R28, R28 ;  /* 0x0000001c001c7305 */ /* 0x000fe6000020f100 */
[----:B------:R-:W-:Y:S02]  /*0d20*/  LEA.HI.X.SX32 R17, R17, UR9, 0x1, P0 ;  /* 0x0000000911117c11 */ /* 0x000fe400080f0eff */
[----:B------:R-:W-:-:S03]  /*0d30*/  IADD3 R14, P0, PT, R15, UR8, RZ ;  /* 0x000000080f0e7c10 */ /* 0x000fc6000ff1e0ff */
[----:B------:R-:W0:Y:S01]  /*0d40*/  F2I.TRUNC.NTZ R29, R29 ;  /* 0x0000001d001d7305 */ /* 0x000e22000020f100 */
[----:B------:R1:W4:Y:S01]  /*0d50*/  LDG.E.U8 R8, desc[UR4][R16.64] ;  /* 0x0000000410087981 */ /* 0x000322000c1e1100 */
[----:B------:R-:W-:-:S05]  /*0d60*/  LEA.HI.X.SX32 R15, R15, UR9, 0x1, P0 ;  /* 0x000000090f0f7c11 */ /* 0x000fca00080f0eff */
[----:B------:R0:W4:Y:S01]  /*0d70*/  LDG.E.U8 R27, desc[UR4][R14.64] ;  /* 0x000000040e1b7981 */ /* 0x000122000c1e1100 */
[----:B-1----:R-:W-:-:S05]  /*0d80*/  VIADDMNMX.RELU R17, R0, 0xfffffff1, R19, PT ;  /* 0xfffffff100117846 */ /* 0x002fca0003801113 */
[----:B------:R-:W-:Y:S01]  /*0d90*/  IMAD.IADD R17, R18, 0x1, R17 ;  /* 0x0000000112117824 */ /* 0x000fe200078e0211 */
[----:B0-----:R-:W-:Y:S01]  /*0da0*/  VIADDMNMX.RELU R15, R0, 0x10, R19, PT ;  /* 0x00000010000f7846 */ /* 0x001fe20003801113 */
[----:B------:R-:W-:Y:S01]  /*0db0*/  IMAD.IADD R28, R28, 0x1, R29 ;  /* 0x000000011c1c7824 */ /* 0x000fe200078e021d */
[----:B------:R-:W-:Y:S02]  /*0dc0*/  VIADDMNMX.RELU R19, R0, 0xfffffff0, R19, PT ;  /* 0xfffffff000137846 */ /* 0x000fe40003801113 */
[C---:B------:R-:W-:Y:S01]  /*0dd0*/  IADD3 R16, P0, PT, R17.reuse, UR8, RZ ;  /* 0x0000000811107c10 */ /* 0x040fe2000ff1e0ff */
[C---:B------:R-:W-:Y:S02]  /*0de0*/  IMAD.IADD R29, R18.reuse, 0x1, R15 ;  /* 0x00000001121d7824 */ /* 0x040fe400078e020f */
[----:B------:R-:W-:Y:S01]  /*0df0*/  IMAD.IADD R19, R18, 0x1, R19 ;  /* 0x0000000112137824 */ /* 0x000fe200078e0213 */
[----:B------:R-:W-:Y:S02]  /*0e00*/  LEA.HI.X.SX32 R17, R17, UR9, 0x1, P0 ;  /* 0x0000000911117c11 */ /* 0x000fe400080f0eff */
[----:B------:R-:W-:-:S03]  /*0e10*/  IADD3 R14, P0, PT, R29, UR8, RZ ;  /* 0x000000081d0e7c10 */ /* 0x000fc6000ff1e0ff */
[----:B------:R0:W4:Y:S01]  /*0e20*/  LDG.E.U8 R16, desc[UR4][R16.64] ;  /* 0x0000000410107981 */ /* 0x000122000c1e1100 */
[----:B------:R-:W-:Y:S02]  /*0e30*/  LEA.HI.X.SX32 R15, R29, UR9, 0x1, P0 ;  /* 0x000000091d0f7c11 */ /* 0x000fe400080f0eff */
[----:B------:R-:W-:-:S03]  /*0e40*/  IADD3 R18, P0, PT, R19, UR8, RZ ;  /* 0x0000000813127c10 */ /* 0x000fc6000ff1e0ff */
[----:B------:R1:W4:Y:S01]  /*0e50*/  LDG.E.U8 R14, desc[UR4][R14.64] ;  /* 0x000000040e0e7981 */ /* 0x000322000c1e1100 */
[----:B------:R-:W-:-:S05]  /*0e60*/  LEA.HI.X.SX32 R19, R19, UR9, 0x1, P0 ;  /* 0x0000000913137c11 */ /* 0x000fca00080f0eff */
[----:B------:R3:W4:Y:S01]  /*0e70*/  LDG.E.U8 R18, desc[UR4][R18.64] ;  /* 0x0000000412127981 */ /* 0x000722000c1e1100 */
[----:B------:R-:W-:Y:S02]  /*0e80*/  I2FP.F32.U32 R4, R4 ;  /* 0x0000000400047245 */ /* 0x000fe40000201000 */
[----:B0-----:R-:W-:Y:S02]  /*0e90*/  I2FP.F32.U32 R17, R26 ;  /* 0x0000001a00117245 */ /* 0x001fe40000201000 */
[----:B------:R-:W-:Y:S02]  /*0ea0*/  I2FP.F32.U32 R2, R2 ;  /* 0x0000000200027245 */ /* 0x000fe40000201000 */
[----:B------:R-:W-:Y:S01]  /*0eb0*/  F2I.TRUNC.NTZ R4, R4 ;  /* 0x0000000400047305 */ /* 0x000fe2000020f100 */
[----:B------:R-:W-:-:S07]  /*0ec0*/  I2FP.F32.U32 R25, R25 ;  /* 0x0000001900197245 */ /* 0x000fce0000201000 */
[----:B------:R-:W0:Y:S08]  /*0ed0*/  F2I.TRUNC.NTZ R17, R17 ;  /* 0x0000001100117305 */ /* 0x000e30000020f100 */
[----:B------:R-:W-:Y:S08]  /*0ee0*/  F2I.TRUNC.NTZ R2, R2 ;  /* 0x0000000200027305 */ /* 0x000ff0000020f100 */
[----:B-1----:R-:W1:Y:S01]  /*0ef0*/  F2I.TRUNC.NTZ R15, R25 ;  /* 0x00000019000f7305 */ /* 0x002e62000020f100 */
[----:B--2---:R-:W-:-:S02]  /*0f00*/  I2FP.F32.U32 R6, R6 ;  /* 0x0000000600067245 */ /* 0x004fc40000201000 */
[----:B---3--:R-:W-:-:S05]  /*0f10*/  I2FP.F32.U32 R19, R23 ;  /* 0x0000001700137245 */ /* 0x008fca0000201000 */
[----:B------:R-:W-:Y:S01]  /*0f20*/  F2I.TRUNC.NTZ R6, R6 ;  /* 0x0000000600067305 */ /* 0x000fe2000020f100 */
[----:B0-----:R-:W-:-:S07]  /*0f30*/  IMAD.IADD R23, R4, 0x1, R17 ;  /* 0x0000000104177824 */ /* 0x001fce00078e0211 */
[----:B------:R-:W0:Y:S01]  /*0f40*/  F2I.TRUNC.NTZ R19, R19 ;  /* 0x0000001300137305 */ /* 0x000e22000020f100 */
[----:B-----5:R-:W-:Y:S02]  /*0f50*/  I2FP.F32.U32 R13, R13 ;  /* 0x0000000d000d7245 */ /* 0x020fe40000201000 */
[----:B------:R-:W-:-:S05]  /*0f60*/  I2FP.F32.S32 R17, R28 ;  /* 0x0000001c00117245 */ /* 0x000fca0000201400 */
[----:B------:R-:W-:Y:S01]  /*0f70*/  F2I.TRUNC.NTZ R13, R13 ;  /* 0x0000000d000d7305 */ /* 0x000fe2000020f100 */
[----:B-1----:R-:W-:Y:S01]  /*0f80*/  IMAD.IADD R2, R2, 0x1, R15 ;  /* 0x0000000102027824 */ /* 0x002fe200078e020f */
[----:B------:R-:W-:Y:S01]  /*0f90*/  I2FP.F32.S32 R23, R23 ;  /* 0x0000001700177245 */ /* 0x000fe20000201400 */
[----:B------:R-:W-:Y:S01]  /*0fa0*/  FFMA R24, R17, UR14, R24 ;  /* 0x0000000e11187c23 */ /* 0x000fe20008000018 */
[----:B0-----:R-:W-:Y:S02]  /*0fb0*/  IMAD.IADD R19, R6, 0x1, R19 ;  /* 0x0000000106137824 */ /* 0x001fe400078e0213 */
[----:B------:R-:W-:Y:S01]  /*0fc0*/  I2FP.F32.S32 R6, R2 ;  /* 0x0000000200067245 */ /* 0x000fe20000201400 */
[----:B------:R-:W-:Y:S01]  /*0fd0*/  FFMA R23, R23, UR15, R24 ;  /* 0x0000000f17177c23 */ /* 0x000fe20008000018 */
[----:B------:R-:W0:Y:S01]  /*0fe0*/  LDCU.128 UR12, c[0x0][0x3b0] ;  /* 0x00007600ff0c77ac */ /* 0x000e220008000c00 */
[----:B------:R-:W-:Y:S02]  /*0ff0*/  I2FP.F32.U32 R22, R22 ;  /* 0x0000001600167245 */ /* 0x000fe40000201000 */
[----:B------:R-:W-:-:S04]  /*1000*/  I2FP.F32.U32 R21, R21 ;  /* 0x0000001500157245 */ /* 0x000fc80000201000 */
[----:B------:R-:W1:Y:S08]  /*1010*/  F2I.TRUNC.NTZ R22, R22 ;  /* 0x0000001600167305 */ /* 0x000e70000020f100 */
[----:B------:R-:W-:Y:S01]  /*1020*/  F2I.TRUNC.NTZ R21, R21 ;  /* 0x0000001500157305 */ /* 0x000fe2000020f100 */
[----:B------:R-:W-:Y:S01]  /*1030*/  I2FP.F32.S32 R19, R19 ;  /* 0x0000001300137245 */ /* 0x000fe20000201400 */
[----:B------:R-:W-:Y:S01]  /*1040*/  FFMA R6, R6, UR16, R23 ;  /* 0x0000001006067c23 */ /* 0x000fe20008000017 */
[----:B-1----:R-:W-:Y:S01]  /*1050*/  IMAD.IADD R13, R13, 0x1, R22 ;  /* 0x000000010d0d7824 */ /* 0x002fe200078e0216 */
[----:B----4-:R-:W-:-:S02]  /*1060*/  I2FP.F32.U32 R20, R20 ;  /* 0x0000001400147245 */ /* 0x010fc40000201000 */
[----:B------:R-:W-:-:S04]  /*1070*/  I2FP.F32.U32 R11, R11 ;  /* 0x0000000b000b7245 */ /* 0x000fc80000201000 */
[----:B------:R-:W1:Y:S08]  /*1080*/  F2I.TRUNC.NTZ R20, R20 ;  /* 0x0000001400147305 */ /* 0x000e70000020f100 */
[----:B------:R-:W-:Y:S01]  /*1090*/  F2I.TRUNC.NTZ R11, R11 ;  /* 0x0000000b000b7305 */ /* 0x000fe2000020f100 */
[----:B------:R-:W-:Y:S01]  /*10a0*/  I2FP.F32.S32 R13, R13 ;  /* 0x0000000d000d7245 */ /* 0x000fe20000201400 */
[----:B------:R-:W-:Y:S01]  /*10b0*/  FFMA R6, R19, UR17, R6 ;  /* 0x0000001113067c23 */ /* 0x000fe20008000006 */
[----:B-1----:R-:W-:Y:S01]  /*10c0*/  IMAD.IADD R20, R21, 0x1, R20 ;  /* 0x0000000115147824 */ /* 0x002fe200078e0214 */
[----:B------:R-:W-:-:S02]  /*10d0*/  I2FP.F32.U32 R12, R12 ;  /* 0x0000000c000c7245 */ /* 0x000fc40000201000 */
[----:B------:R-:W-:-:S04]  /*10e0*/  I2FP.F32.U32 R9, R9 ;  /* 0x0000000900097245 */ /* 0x000fc80000201000 */
[----:B------:R-:W1:Y:S08]  /*10f0*/  F2I.TRUNC.NTZ R12, R12 ;  /* 0x0000000c000c7305 */ /* 0x000e70000020f100 */
[----:B------:R-:W-:Y:S01]  /*1100*/  F2I.TRUNC.NTZ R9, R9 ;  /* 0x0000000900097305 */ /* 0x000fe2000020f100 */
[----:B------:R-:W-:Y:S01]  /*1110*/  FFMA R6, R13, UR18, R6 ;  /* 0x000000120d067c23 */ /* 0x000fe20008000006 */
[----:B------:R-:W-:-:S06]  /*1120*/  I2FP.F32.U32 R10, R10 ;  /* 0x0000000a000a7245 */ /* 0x000fcc0000201000 */
[----:B------:R-:W2:Y:S01]  /*1130*/  F2I.TRUNC.NTZ R10, R10 ;  /* 0x0000000a000a7305 */ /* 0x000ea2000020f100 */
[----:B------:R-:W-:-:S07]  /*1140*/  I2FP.F32.U32 R7, R7 ;  /* 0x0000000700077245 */ /* 0x000fce0000201000 */
[----:B------:R-:W-:Y:S01]  /*1150*/  F2I.TRUNC.NTZ R7, R7 ;  /* 0x0000000700077305 */ /* 0x000fe2000020f100 */
[----:B-1----:R-:W-:Y:S01]  /*1160*/  IMAD.IADD R12, R11, 0x1, R12 ;  /* 0x000000010b0c7824 */ /* 0x002fe200078e020c */
[----:B------:R-:W-:Y:S01]  /*1170*/  I2FP.F32.S32 R11, R20 ;  /* 0x00000014000b7245 */ /* 0x000fe20000201400 */
[----:B--2---:R-:W-:Y:S01]  /*1180*/  IMAD.IADD R10, R9, 0x1, R10 ;  /* 0x00000001090a7824 */ /* 0x004fe200078e020a */
[----:B------:R-:W-:-:S06]  /*1190*/  I2FP.F32.U32 R8, R8 ;  /* 0x0000000800087245 */ /* 0x000fcc0000201000 */
[----:B------:R-:W1:Y:S01]  /*11a0*/  F2I.TRUNC.NTZ R8, R8 ;  /* 0x0000000800087305 */ /* 0x000e62000020f100 */
[----:B------:R-:W-:-:S07]  /*11b0*/  I2FP.F32.U32 R27, R27 ;  /* 0x0000001b001b7245 */ /* 0x000fce0000201000 */
[----:B------:R-:W-:Y:S01]  /*11c0*/  F2I.TRUNC.NTZ R4, R27 ;  /* 0x0000001b00047305 */ /* 0x000fe2000020f100 */
[----:B------:R-:W-:Y:S01]  /*11d0*/  I2FP.F32.S32 R9, R12 ;  /* 0x0000000c00097245 */ /* 0x000fe20000201400 */
[----:B------:R-:W-:Y:S01]  /*11e0*/  FFMA R6, R11, UR19, R6 ;  /* 0x000000130b067c23 */ /* 0x000fe20008000006 */
[----:B------:R-:W-:-:S05]  /*11f0*/  I2FP.F32.U32 R16, R16 ;  /* 0x0000001000107245 */ /* 0x000fca0000201000 */
[----:B------:R-:W2:Y:S01]  /*1200*/  F2I.TRUNC.NTZ R17, R16 ;  /* 0x0000001000117305 */ /* 0x000ea2000020f100 */
[----:B------:R-:W-:Y:S02]  /*1210*/  I2FP.F32.U32 R14, R14 ;  /* 0x0000000e000e7245 */ /* 0x000fe40000201000 */
[----:B------:R-:W-:-:S05]  /*1220*/  I2FP.F32.U32 R18, R18 ;  /* 0x0000001200127245 */ /* 0x000fca0000201000 */
[----:B------:R-:W-:Y:S01]  /*1230*/  F2I.TRUNC.NTZ R2, R14 ;  /* 0x0000000e00027305 */ /* 0x000fe2000020f100 */
[----:B-1----:R-:W-:-:S07]  /*1240*/  IMAD.IADD R8, R7, 0x1, R8 ;  /* 0x0000000107087824 */ /* 0x002fce00078e0208 */
[----:B------:R-:W1:Y:S01]  /*1250*/  F2I.TRUNC.NTZ R15, R18 ;  /* 0x00000012000f7305 */ /* 0x000e62000020f100 */
[----:B------:R-:W-:Y:S01]  /*1260*/  I2FP.F32.S32 R7, R10 ;  /* 0x0000000a00077245 */ /* 0x000fe20000201400 */
[----:B0-----:R-:W-:Y:S01]  /*1270*/  FFMA R6, R9, UR12, R6 ;  /* 0x0000000c09067c23 */ /* 0x001fe20008000006 */
[----:B--2---:R-:W-:Y:S01]  /*1280*/  IMAD.IADD R4, R4, 0x1, R17 ;  /* 0x0000000104047824 */ /* 0x004fe200078e0211 */
[----:B------:R-:W-:Y:S02]  /*1290*/  I2FP.F32.S32 R9, R8 ;  /* 0x0000000800097245 */ /* 0x000fe40000201400 */
[----:B------:R-:W-:Y:S02]  /*12a0*/  FFMA R6, R7, UR13, R6 ;  /* 0x0000000d07067c23 */ /* 0x000fe40008000006 */
[----:B------:R-:W-:Y:S02]  /*12b0*/  I2FP.F32.S32 R7, R4 ;  /* 0x0000000400077245 */ /* 0x000fe40000201400 */
[----:B------:R-:W-:Y:S01]  /*12c0*/  FFMA R6, R9, UR14, R6 ;  /* 0x0000000e09067c23 */ /* 0x000fe20008000006 */
[----:B-1----:R-:W-:-:S03]  /*12d0*/  IMAD.IADD R2, R2, 0x1, R15 ;  /* 0x0000000102027824 */ /* 0x002fc600078e020f */
[----:B------:R-:W-:Y:S02]  /*12e0*/  FFMA R6, R7, UR15, R6 ;  /* 0x0000000f07067c23 */ /* 0x000fe40008000006 */
[----:B------:R-:W-:-:S05]  /*12f0*/  I2FP.F32.S32 R9, R2 ;  /* 0x0000000200097245 */ /* 0x000fca0000201400 */
[----:B------:R-:W-:-:S06]  /*1300*/  FFMA R6, R9, UR6, R6 ;  /* 0x0000000609067c23 */ /* 0x000fcc0008000006 */
[----:B------:R-:W0:Y:S01]  /*1310*/  F2I.TRUNC.NTZ R6, R6 ;  /* 0x0000000600067305 */ /* 0x000e22000020f100 */
[----:B------:R-:W-:-:S05]  /*1320*/  IMAD R0, R3, R5, R0 ;  /* 0x0000000503007224 */ /* 0x000fca00078e0200 */
[----:B------:R-:W-:-:S04]  /*1330*/  IADD3 R2, P0, PT, R0, UR10, RZ ;  /* 0x0000000a00027c10 */ /* 0x000fc8000ff1e0ff */
[----:B------:R-:W-:Y:S02]  /*1340*/  LEA.HI.X.SX32 R3, R0, UR11, 0x1, P0 ;  /* 0x0000000b00037c11 */ /* 0x000fe400080f0eff */
[----:B0-----:R-:W-:-:S05]  /*1350*/  VIMNMX.RELU R5, PT, PT, R6, 0xff, PT ;  /* 0x000000ff06057848 */ /* 0x001fca0003fe1100 */
[----:B------:R-:W-:Y:S01]  /*1360*/  STG.E.U8 desc[UR4][R2.64], R5 ;  /* 0x0000000502007986 */ /* 0x000fe2000c101104 */
[----:B------:R-:W-:Y:S05]  /*1370*/  EXIT ;  /* 0x000000000000794d */ /* 0x000fea0003800000 */
.L_x_0:
[----:B------:R-:W-:-:S00]  /*1380*/  BRA `(.L_x_0) ;  /* 0xfffffffc00fc7947 */ /* 0x000fc0000383ffff */
[----:B------:R-:W-:-:S00]  /*1390*/  NOP ;  /* 0x0000000000007918 */ /* 0x000fc00000000000 */
        /* <DEDUP_REMOVED lines=14> */
.L_x_2:


//--------------------- .text._Z11convolutionILi0ELi1EEv13kernel_paramsPhS1_ --------------------------
	.section	.text._Z11convolutionILi0ELi1EEv13kernel_paramsPhS1_,"ax",@progbits
	.align	128
.text._Z11convolutionILi0ELi1EEv13kernel_paramsPhS1_:
        .type           _Z11convolutionILi0ELi1EEv13kernel_paramsPhS1_,@function
        .size           _Z11convolutionILi0ELi1EEv13kernel_paramsPhS1_,(.L_x_3 - _Z11convolutionILi0ELi1EEv13kernel_paramsPhS1_)
        .other          _Z11convolutionILi0ELi1EEv13kernel_paramsPhS1_,@"STO_CUDA_ENTRY STV_DEFAULT"
_Z11convolutionILi0ELi1EEv13kernel_paramsPhS1_:
        /* <DEDUP_REMOVED lines=15> */
[----:B------:R-:W-:Y:S01]  /*00f0*/  VIADD R19, R4, 0xffffffff ;  /* 0xffffffff04137836 */ /* 0x000fe20000000000 */
[----:B------:R-:W-:Y:S02]  /*0100*/  VIADDMNMX.RELU R18, R5, 0xffffffff, R0, PT ;  /* 0xffffffff05127846 */ /* 0x000fe40003801100 */
[C---:B------:R-:W-:Y:S01]  /*0110*/  VIMNMX.U32 R4, PT, PT, R3.reuse, 0x1, !PT ;  /* 0x0000000103047848 */ /* 0x040fe20007fe0000 */
[----:B------:R-:W1:Y:S01]  /*0120*/  LDCU.64 UR4, c[0x0][0x358] ;  /* 0x00006b00ff0477ac */ /* 0x000e620008000a00 */
[----:B------:R-:W-:-:S03]  /*0130*/  VIADDMNMX.U32 R2, R3, 0x1, R19, PT ;  /* 0x0000000103027846 */ /* 0x000fc60003800013 */
[----:B------:R-:W-:Y:S01]  /*0140*/  VIADD R4, R4, 0xffffffff ;  /* 0xffffffff04047836 */ /* 0x000fe20000000000 */
[----:B------:R-:W2:Y:S01]  /*0150*/  LDCU.128 UR12, c[0x0][0x380] ;  /* 0x00007000ff0c77ac */ /* 0x000ea20008000c00 */
[-CC-:B------:R-:W-:Y:S02]  /*0160*/  IMAD R2, R2, R5.reuse, R18.reuse ;  /* 0x0000000502027224 */ /* 0x180fe400078e0212 */
[----:B------:R-:W-:Y:S01]  /*0170*/  IMAD R4, R4, R5, R18 ;  /* 0x0000000504047224 */ /* 0x000fe200078e0212 */
[----:B------:R-:W3:Y:S02]  /*0180*/  LDCU.128 UR16, c[0x0][0x3a0] ;  /* 0x00007400ff1077ac */ /* 0x000ee40008000c00 */
[C---:B0-----:R-:W-:Y:S01]  /*0190*/  IADD3 R24, P0, PT, R2.reuse, UR8, RZ ;  /* 0x0000000802187c10 */ /* 0x041fe2000ff1e0ff */
[----:B------:R-:W0:Y:S03]  /*01a0*/  LDCU UR6, c[0x0][0x3c0] ;  /* 0x00007800ff0677ac */ /* 0x000e260008000800 */
[----:B------:R-:W-:-:S02]  /*01b0*/  LEA.HI.X.SX32 R25, R2, UR9, 0x1, P0 ;  /* 0x0000000902197c11 */ /* 0x000fc400080f0eff */
[----:B------:R-:W-:Y:S02]  /*01c0*/  VIMNMX.U32 R2, PT, PT, R3, R19, PT ;  /* 0x0000001303027248 */ /* 0x000fe40003fe0000 */
[----:B------:R-:W-:Y:S01]  /*01d0*/  IADD3 R6, P0, PT, R4, UR8, RZ ;  /* 0x0000000804067c10 */ /* 0x000fe2000ff1e0ff */
[----:B-1----:R-:W4:Y:S02]  /*01e0*/  LDG.E.U8 R24, desc[UR4][R24.64] ;  /* 0x0000000418187981 */ /* 0x002f24000c1e1100 */
[----:B------:R-:W-:Y:S01]  /*01f0*/  IMAD R2, R2, R5, R18 ;  /* 0x0000000502027224 */ /* 0x000fe200078e0212 */
[----:B------:R-:W-:-:S04]  /*0200*/  LEA.HI.X.SX32 R7, R4, UR9, 0x1, P0 ;  /* 0x0000000904077c11 */ /* 0x000fc800080f0eff */
[C---:B------:R-:W-:Y:S01]  /*0210*/  IADD3 R8, P0, PT, R2.reuse, UR8, RZ ;  /* 0x0000000802087c10 */ /* 0x040fe2000ff1e0ff */
[----:B------:R-:W5:Y:S03]  /*0220*/  LDG.E.U8 R6, desc[UR4][R6.64] ;  /* 0x0000000406067981 */ /* 0x000f66000c1e1100 */
[----:B------:R-:W-:-:S05]  /*0230*/  LEA.HI.X.SX32 R9, R2, UR9, 0x1, P0 ;  /* 0x0000000902097c11 */ /* 0x000fca00080f0eff */
[----:B------:R1:W2:Y:S01]  /*0240*/  LDG.E.U8 R13, desc[UR4][R8.64] ;  /* 0x00000004080d7981 */ /* 0x0002a2000c1e1100 */
[C-C-:B------:R-:W-:Y:S02]  /*0250*/  VIADDMNMX.U32 R2, R3.reuse, 0x2, R19.reuse, PT ;  /* 0x0000000203027846 */ /* 0x140fe40003800013 */
[----:B------:R-:W-:-:S03]  /*0260*/  VIADDMNMX.RELU R4, R3, 0xfffffffe, R19, PT ;  /* 0xfffffffe03047846 */ /* 0x000fc60003801113 */
[-CC-:B------:R-:W-:Y:S02]  /*0270*/  IMAD R2, R2, R5.reuse, R18.reuse ;  /* 0x0000000502027224 */ /* 0x180fe400078e0212 */
[----:B------:R-:W-:-:S03]  /*0280*/  IMAD R4, R4, R5, R18 ;  /* 0x0000000504047224 */ /* 0x000fc600078e0212 */
[----:B------:R-:W-:Y:S02]  /*0290*/  IADD3 R10, P0, PT, R2, UR8, RZ ;  /* 0x00000008020a7c10 */ /* 0x000fe4000ff1e0ff */
[----:B------:R-:W-:Y:S02]  /*02a0*/  IADD3 R14, P1, PT, R4, UR8, RZ ;  /* 0x00000008040e7c10 */ /* 0x000fe4000ff3e0ff */
[----:B------:R-:W-:Y:S02]  /*02b0*/  LEA.HI.X.SX32 R11, R2, UR9, 0x1, P0 ;  /* 0x00000009020b7c11 */ /* 0x000fe400080f0eff */
[----:B------:R-:W-:-:S03]  /*02c0*/  LEA.HI.X.SX32 R15, R4, UR9, 0x1, P1 ;  /* 0x00000009040f7c11 */ /* 0x000fc600088f0eff */
[----:B------:R-:W3:Y:S01]  /*02d0*/  LDG.E.U8 R20, desc[UR4][R10.64] ;  /* 0x000000040a147981 */ /* 0x000ee2000c1e1100 */
[----:B------:R-:W-:-:S03]  /*02e0*/  VIADDMNMX.U32 R2, R3, 0x3, R19, PT ;  /* 0x0000000303027846 */ /* 0x000fc60003800013 */
[----:B------:R-:W3:Y:S01]  /*02f0*/  LDG.E.U8 R21, desc[UR4][R14.64] ;  /* 0x000000040e157981 */ /* 0x000ee2000c1e1100 */
[----:B------:R-:W-:Y:S01]  /*0300*/  VIADDMNMX.RELU R4, R3, 0xfffffffd, R19, PT ;  /* 0xfffffffd03047846 */ /* 0x000fe20003801113 */
[----:B------:R-:W-:-:S04]  /*0310*/  IMAD R2, R2, R5, R18 ;  /* 0x0000000502027224 */ /* 0x000fc800078e0212 */
[----:B------:R-:W-:Y:S01]  /*0320*/  IMAD R4, R4, R5, R18 ;  /* 0x0000000504047224 */ /* 0x000fe200078e0212 */
[----:B------:R-:W-:-:S04]  /*0330*/  IADD3 R16, P0, PT, R2, UR8, RZ ;  /* 0x0000000802107c10 */ /* 0x000fc8000ff1e0ff */
[----:B-1----:R-:W-:Y:S02]  /*0340*/  IADD3 R8, P1, PT, R4, UR8, RZ ;  /* 0x0000000804087c10 */ /* 0x002fe4000ff3e0ff */
[----:B------:R-:W-:Y:S02]  /*0350*/  LEA.HI.X.SX32 R17, R2, UR9, 0x1, P0 ;  /* 0x0000000902117c11 */ /* 0x000fe400080f0eff */
[----:B------:R-:W-:-:S03]  /*0360*/  LEA.HI.X.SX32 R9, R4, UR9, 0x1, P1 ;  /* 0x0000000904097c11 */ /* 0x000fc600088f0eff */
[----:B------:R1:W3:Y:S01]  /*0370*/  LDG.E.U8 R12, desc[UR4][R16.64] ;  /* 0x00000004100c7981 */ /* 0x0002e2000c1e1100 */
[----:B------:R-:W-:-:S03]  /*0380*/  VIADDMNMX.U32 R2, R3, 0x4, R19, PT ;  /* 0x0000000403027846 */ /* 0x000fc60003800013 */
[----:B------:R0:W3:Y:S01]  /*0390*/  LDG.E.U8 R11, desc[UR4][R8.64] ;  /* 0x00000004080b7981 */ /* 0x0000e2000c1e1100 */
[----:B------:R-:W-:Y:S01]  /*03a0*/  VIADDMNMX.RELU R4, R3, 0xfffffffc, R19, PT ;  /* 0xfffffffc03047846 */ /* 0x000fe20003801113 */
[----:B------:R-:W-:-:S04]  /*03b0*/  IMAD R2, R2, R5, R18 ;  /* 0x0000000502027224 */ /* 0x000fc800078e0212 */
[----:B------:R-:W-:Y:S01]  /*03c0*/  IMAD R4, R4, R5, R18 ;  /* 0x0000000504047224 */ /* 0x000fe200078e0212 */
[----:B------:R-:W-:-:S04]  /*03d0*/  IADD3 R26, P0, PT, R2, UR8, RZ ;  /* 0x00000008021a7c10 */ /* 0x000fc8000ff1e0ff */
[----:B------:R-:W-:Y:S02]  /*03e0*/  IADD3 R22, P1, PT, R4, UR8, RZ ;  /* 0x0000000804167c10 */ /* 0x000fe4000ff3e0ff */
[----:B------:R-:W-:Y:S02]  /*03f0*/  LEA.HI.X.SX32 R27, R2, UR9, 0x1, P0 ;  /* 0x00000009021b7c11 */ /* 0x000fe400080f0eff */
[----:B------:R-:W-:-:S03]  /*0400*/  LEA.HI.X.SX32 R23, R4, UR9, 0x1, P1 ;  /* 0x0000000904177c11 */ /* 0x000fc600088f0eff */
[----:B------:R-:W3:Y:S04]  /*0410*/  LDG.E.U8 R15, desc[UR4][R26.64] ;  /* 0x000000041a0f7981 */ /* 0x000ee8000c1e1100 */
[----:B------:R0:W3:Y:S01]  /*0420*/  LDG.E.U8 R10, desc[UR4][R22.64] ;  /* 0x00000004160a7981 */ /* 0x0000e2000c1e1100 */
[C-C-:B------:R-:W-:Y:S02]  /*0430*/  VIADDMNMX.U32 R2, R3.reuse, 0x5, R19.reuse, PT ;  /* 0x0000000503027846 */ /* 0x140fe40003800013 */
[----:B------:R-:W-:-:S03]  /*0440*/  VIADDMNMX.RELU R4, R3, 0xfffffffb, R19, PT ;  /* 0xfffffffb03047846 */ /* 0x000fc60003801113 */
[-CC-:B------:R-:W-:Y:S02]  /*0450*/  IMAD R2, R2, R5.reuse, R18.reuse ;  /* 0x0000000502027224 */ /* 0x180fe400078e0212 */
[----:B------:R-:W-:-:S03]  /*0460*/  IMAD R4, R4, R5, R18 ;  /* 0x0000000504047224 */ /* 0x000fc600078e0212 */
[----:B-1----:R-:W-:Y:S02]  /*0470*/  IADD3 R16, P0, PT, R2, UR8, RZ ;  /* 0x0000000802107c10 */ /* 0x002fe4000ff1e0ff */
[----:B0-----:R-:W-:Y:S02]  /*0480*/  IADD3 R8, P1, PT, R4, UR8, RZ ;  /* 0x0000000804087c10 */ /* 0x001fe4000ff3e0ff */
        /* <DEDUP_REMOVED lines=12> */
[----:B------:R-:W3:Y:S04]  /*0550*/  LDG.E.U8 R28, desc[UR4][R28.64] ;  /* 0x000000041c1c7981 */ /* 0x000ee8000c1e1100 */
[----:B------:R1:W3:Y:S01]  /*0560*/  LDG.E.U8 R27, desc[UR4][R22.64] ;  /* 0x00000004161b7981 */ /* 0x0002e2000c1e1100 */
[C-C-:B------:R-:W-:Y:S02]  /*0570*/  VIADDMNMX.U32 R2, R3.reuse, 0x7, R19.reuse, PT ;  /* 0x0000000703027846 */ /* 0x140fe40003800013 */
[C-C-:B------:R-:W-:Y:S02]  /*0580*/  VIADDMNMX.RELU R4, R3.reuse, 0xfffffff9, R19.reuse, PT ;  /* 0xfffffff903047846 */ /* 0x140fe40003801113 */
[C-C-:B0-----:R-:W-:Y:S01]  /*0590*/  VIADDMNMX.U32 R9, R3.reuse, 0x8, R19.reuse, PT ;  /* 0x0000000803097846 */ /* 0x141fe20003800013 */
[-CC-:B------:R-:W-:Y:S01]  /*05a0*/  IMAD R2, R2, R5.reuse, R18.reuse ;  /* 0x0000000502027224 */ /* 0x180fe200078e0212 */
[----:B------:R-:W-:Y:S01]  /*05b0*/  VIADDMNMX.RELU R25, R3, 0xfffffff8, R19, PT ;  /* 0xfffffff803197846 */ /* 0x000fe20003801113 */
[----:B------:R-:W-:-:S03]  /*05c0*/  IMAD R4, R4, R5, R18 ;  /* 0x0000000504047224 */ /* 0x000fc600078e0212 */
[----:B------:R-:W-:Y:S01]  /*05d0*/  IADD3 R16, P0, PT, R2, UR8, RZ ;  /* 0x0000000802107c10 */ /* 0x000fe2000ff1e0ff */
[-CC-:B-1----:R-:W-:Y:S01]  /*05e0*/  IMAD R23, R25, R5.reuse, R18.reuse ;  /* 0x0000000519177224 */ /* 0x182fe200078e0212 */
[----:B------:R-:W-:Y:S02]  /*05f0*/  IADD3 R8, P1, PT, R4, UR8, RZ ;  /* 0x0000000804087c10 */ /* 0x000fe4000ff3e0ff */
[----:B------:R-:W-:Y:S01]  /*0600*/  LEA.HI.X.SX32 R17, R2, UR9, 0x1, P0 ;  /* 0x0000000902117c11 */ /* 0x000fe200080f0eff */
[-CC-:B------:R-:W-:Y:S01]  /*0610*/  IMAD R2, R9, R5.reuse, R18.reuse ;  /* 0x0000000509027224 */ /* 0x180fe200078e0212 */
[----:B------:R-:W-:Y:S02]  /*0620*/  LEA.HI.X.SX32 R9, R4, UR9, 0x1, P1 ;  /* 0x0000000904097c11 */ /* 0x000fe400088f0eff */
[----:B------:R-:W-:Y:S01]  /*0630*/  VIADDMNMX.U32 R29, R3, 0x9, R19, PT ;  /* 0x00000009031d7846 */ /* 0x000fe20003800013 */
[----:B------:R0:W3:Y:S04]  /*0640*/  LDG.E.U8 R4, desc[UR4][R16.64] ;  /* 0x0000000410047981 */ /* 0x0000e8000c1e1100 */
[----:B------:R-:W-:Y:S01]  /*0650*/  IMAD R29, R29, R5, R18 ;  /* 0x000000051d1d7224 */ /* 0x000fe200078e0212 */
[----:B------:R1:W3:Y:S01]  /*0660*/  LDG.E.U8 R26, desc[UR4][R8.64] ;  /* 0x00000004081a7981 */ /* 0x0002e2000c1e1100 */
[----:B0-----:R-:W-:-:S04]  /*0670*/  IADD3 R16, P0, PT, R2, UR8, RZ ;  /* 0x0000000802107c10 */ /* 0x001fc8000ff1e0ff */
[----:B------:R-:W-:Y:S02]  /*0680*/  LEA.HI.X.SX32 R17, R2, UR9, 0x1, P0 ;  /* 0x0000000902117c11 */ /* 0x000fe400080f0eff */
[----:B------:R-:W-:Y:S02]  /*0690*/  IADD3 R22, P1, PT, R23, UR8, RZ ;  /* 0x0000000817167c10 */ /* 0x000fe4000ff3e0ff */
[----:B-1----:R-:W-:Y:S01]  /*06a0*/  IADD3 R8, P0, PT, R29, UR8, RZ ;  /* 0x000000081d087c10 */ /* 0x002fe2000ff1e0ff */
[----:B------:R0:W3:Y:S01]  /*06b0*/  LDG.E.U8 R2, desc[UR4][R16.64] ;  /* 0x0000000410027981 */ /* 0x0000e2000c1e1100 */
[----:B------:R-:W-:Y:S02]  /*06c0*/  LEA.HI.X.SX32 R23, R23, UR9, 0x1, P1 ;  /* 0x0000000917177c11 */ /* 0x000fe400088f0eff */
[----:B------:R-:W-:-:S03]  /*06d0*/  LEA.HI.X.SX32 R9, R29, UR9, 0x1, P0 ;  /* 0x000000091d097c11 */ /* 0x000fc600080f0eff */
[----:B------:R5:W3:Y:S01]  /*06e0*/  LDG.E.U8 R25, desc[UR4][R22.64] ;  /* 0x0000000416197981 */ /* 0x000ae2000c1e1100 */
[----:B0-----:R-:W-:-:S05]  /*06f0*/  VIADDMNMX.RELU R16, R3, 0xfffffff7, R19, PT ;  /* 0xfffffff703107846 */ /* 0x001fca0003801113 */
[----:B------:R-:W-:-:S05]  /*0700*/  IMAD R29, R16, R5, R18 ;  /* 0x00000005101d7224 */ /* 0x000fca00078e0212 */
[----:B------:R-:W-:-:S04]  /*0710*/  IADD3 R16, P0, PT, R29, UR8, RZ ;  /* 0x000000081d107c10 */ /* 0x000fc8000ff1e0ff */
[----:B------:R-:W-:Y:S02]  /*0720*/  LEA.HI.X.SX32 R17, R29, UR9, 0x1, P0 ;  /* 0x000000091d117c11 */ /* 0x000fe400080f0eff */
[----:B------:R-:W-:-:S05]  /*0730*/  VIADDMNMX.U32 R29, R3, 0xa, R19, PT ;  /* 0x0000000a031d7846 */ /* 0x000fca0003800013 */
[----:B------:R-:W-:Y:S01]  /*0740*/  IMAD R29, R29, R5, R18 ;  /* 0x000000051d1d7224 */ /* 0x000fe200078e0212 */
[----:B----4-:R-:W-:Y:S02]  /*0750*/  I2FP.F32.U32 R24, R24 ;  /* 0x0000001800187245 */ /* 0x010fe40000201000 */
[----:B-----5:R-:W-:-:S04]  /*0760*/  I2FP.F32.U32 R23, R6 ;  /* 0x0000000600177245 */ /* 0x020fc80000201000 */
[----:B------:R-:W-:Y:S01]  /*0770*/  F2I.TRUNC.NTZ R24, R24 ;  /* 0x0000001800187305 */ /* 0x000fe2000020f100 */
[----:B------:R0:W4:Y:S07]  /*0780*/  LDG.E.U8 R6, desc[UR4][R8.64] ;  /* 0x0000000408067981 */ /* 0x00012e000c1e1100 */
[----:B0-----:R0:W1:Y:S01]  /*0790*/  F2I.TRUNC.NTZ R9, R23 ;  /* 0x0000001700097305 */ /* 0x001062000020f100 */
[----:B--2---:R-:W-:Y:S02]  /*07a0*/  I2FP.F32.U32 R22, R13 ;  /* 0x0000000d00167245 */ /* 0x004fe40000201000 */
[----:B------:R-:W-:-:S02]  /*07b0*/  IADD3 R8, P0, PT, R29, UR8, RZ ;  /* 0x000000081d087c10 */ /* 0x000fc4000ff1e0ff */
[----:B------:R-:W-:-:S03]  /*07c0*/  VIADDMNMX.RELU R13, R3, 0xfffffff6, R19, PT ;  /* 0xfffffff6030d7846 */ /* 0x000fc60003801113 */
[----:B------:R-:W2:Y:S01]  /*07d0*/  F2I.TRUNC.NTZ R22, R22 ;  /* 0x0000001600167305 */ /* 0x000ea2000020f100 */
[----:B0-----:R0:W5:Y:S01]  /*07e0*/  LDG.E.U8 R23, desc[UR4][R16.64] ;  /* 0x0000000410177981 */ /* 0x001162000c1e1100 */
[----:B-1----:R-:W-:Y:S01]  /*07f0*/  IMAD.IADD R24, R24, 0x1, R9 ;  /* 0x0000000118187824 */ /* 0x002fe200078e0209 */
[----:B------:R-:W-:Y:S01]  /*0800*/  LEA.HI.X.SX32 R9, R29, UR9, 0x1, P0 ;  /* 0x000000091d097c11 */ /* 0x000fe200080f0eff */
[----:B------:R-:W-:-:S04]  /*0810*/  IMAD R29, R13, R5, R18 ;  /* 0x000000050d1d7224 */ /* 0x000fc800078e0212 */
[----:B------:R1:W5:Y:S01]  /*0820*/  LDG.E.U8 R13, desc[UR4][R8.64] ;  /* 0x00000004080d7981 */ /* 0x000362000c1e1100 */
[----:B0-----:R-:W-:-:S04]  /*0830*/  IADD3 R16, P0, PT, R29, UR8, RZ ;  /* 0x000000081d107c10 */ /* 0x001fc8000ff1e0ff */
[----:B------:R-:W-:Y:S02]  /*0840*/  LEA.HI.X.SX32 R17, R29, UR9, 0x1, P0 ;  /* 0x000000091d117c11 */ /* 0x000fe400080f0eff */
[----:B-1----:R-:W-:Y:S02]  /*0850*/  I2FP.F32.S32 R8, R24 ;  /* 0x0000001800087245 */ /* 0x002fe40000201400 */
[----:B--2---:R-:W-:Y:S02]  /*0860*/  I2FP.F32.S32 R24, R22 ;  /* 0x0000001600187245 */ /* 0x004fe40000201400 */
[----:B---3--:R-:W-:Y:S01]  /*0870*/  I2FP.F32.U32 R20, R20 ;  /* 0x0000001400147245 */ /* 0x008fe20000201000 */
[----:B------:R-:W-:Y:S01]  /*0880*/  FMUL R29, R8, UR13 ;  /* 0x0000000d081d7c20 */ /* 0x000fe20008400000 */
[----:B------:R0:W2:Y:S03]  /*0890*/  LDG.E.U8 R22, desc[UR4][R16.64] ;  /* 0x0000000410167981 */ /* 0x0000a6000c1e1100 */
[----:B------:R-:W-:Y:S01]  /*08a0*/  FFMA R24, R24, UR12, R29 ;  /* 0x0000000c18187c23 */ /* 0x000fe2000800001d */
[----:B------:R-:W-:-:S05]  /*08b0*/  VIADDMNMX.U32 R29, R3, 0xb, R19, PT ;  /* 0x0000000b031d7846 */ /* 0x000fca0003800013 */
[----:B------:R-:W-:Y:S01]  /*08c0*/  IMAD R9, R29, R5, R18 ;  /* 0x000000051d097224 */ /* 0x000fe200078e0212 */
[----:B------:R-:W-:Y:S01]  /*08d0*/  I2FP.F32.U32 R29, R21 ;  /* 0x00000015001d7245 */ /* 0x000fe20000201000 */
[----:B------:R-:W-:Y:S08]  /*08e0*/  F2I.TRUNC.NTZ R20, R20 ;  /* 0x0000001400147305 */ /* 0x000ff0000020f100 */
[----:B------:R-:W1:Y:S01]  /*08f0*/  F2I.TRUNC.NTZ R29, R29 ;  /* 0x0000001d001d7305 */ /* 0x000e62000020f100 */
[----:B------:R-:W-:-:S02]  /*0900*/  IADD3 R8, P0, PT, R9, UR8, RZ ;  /* 0x0000000809087c10 */ /* 0x000fc4000ff1e0ff */
[----:B------:R-:W-:Y:S02]  /*0910*/  I2FP.F32.U32 R12, R12 ;  /* 0x0000000c000c7245 */ /* 0x000fe40000201000 */
[----:B------:R-:W-:Y:S02]  /*0920*/  LEA.HI.X.SX32 R9, R9, UR9, 0x1, P0 ;  /* 0x0000000909097c11 */ /* 0x000fe400080f0eff */
[----:B0-----:R-:W-:-:S03]  /*0930*/  VIADDMNMX.RELU R16, R3, 0xfffffff5, R19, PT ;  /* 0xfffffff503107846 */ /* 0x001fc60003801113 */
[----:B------:R0:W3:Y:S01]  /*0940*/  LDG.E.U8 R21, desc[UR4][R8.64] ;  /* 0x0000000408157981 */ /* 0x0000e2000c1e1100 */
[----:B-1----:R-:W-:Y:S01]  /*0950*/  IMAD.IADD R20, R20, 0x1, R29 ;  /* 0x0000000114147824 */ /* 0x002fe200078e021d */
[----:B------:R-:W-:Y:S01]  /*0960*/  I2FP.F32.U32 R29, R11 ;  /* 0x0000000b001d7245 */ /* 0x000fe20000201000 */
[----:B------:R-:W-:Y:S01]  /*0970*/  IMAD R17, R16, R5, R18 ;  /* 0x0000000510117224 */ /* 0x000fe200078e0212 */
[----:B------:R-:W-:Y:S02]  /*0980*/  F2I.TRUNC.NTZ R12, R12 ;  /* 0x0000000c000c7305 */ /* 0x000fe4000020f100 */
[----:B0-----:R-:W-:Y:S02]  /*0990*/  I2FP.F32.S32 R9, R20 ;  /* 0x0000001400097245 */ /* 0x001fe40000201400 */
[----:B------:R-:W-:-:S04]  /*09a0*/  VIADDMNMX.U32 R8, R3, 0xc, R19, PT ;  /* 0x0000000c03087846 */ /* 0x000fc80003800013 */
[----:B------:R-:W0:Y:S01]  /*09b0*/  F2I.TRUNC.NTZ R29, R29 ;  /* 0x0000001d001d7305 */ /* 0x000e22000020f100 */
[----:B------:R-:W-:Y:S01]  /*09c0*/  FFMA R24, R9, UR14, R24 ;  /* 0x0000000e09187c23 */ /* 0x000fe20008000018 */
[----:B------:R-:W-:Y:S01]  /*09d0*/  IADD3 R16, P0, PT, R17, UR8, RZ ;  /* 0x0000000811107c10 */ /* 0x000fe2000ff1e0ff */
[----:B------:R-:W-:-:S03]  /*09e0*/  IMAD R9, R8, R5, R18 ;  /* 0x0000000508097224 */ /* 0x000fc600078e0212 */
[----:B------:R-:W-:Y:S02]  /*09f0*/  LEA.HI.X.SX32 R17, R17, UR9, 0x1, P0 ;  /* 0x0000000911117c11 */ /* 0x000fe400080f0eff */
[C---:B------:R-:W-:Y:S02]  /*0a00*/  IADD3 R8, P0, PT, R9.reuse, UR8, RZ ;  /* 0x0000000809087c10 */ /* 0x040fe4000ff1e0ff */
[----:B------:R-:W-:Y:S01]  /*0a10*/  I2FP.F32.U32 R15, R15 ;  /* 0x0000000f000f7245 */ /* 0x000fe20000201000 */
[----:B------:R1:W3:Y:S01]  /*0a20*/  LDG.E.U8 R20, desc[UR4][R16.64] ;  /* 0x0000000410147981 */ /* 0x0002e2000c1e1100 */
[----:B------:R-:W-:Y:S01]  /*0a30*/  LEA.HI.X.SX32 R9, R9, UR9, 0x1, P0 ;  /* 0x0000000909097c11 */ /* 0x000fe200080f0eff */
[----:B0-----:R-:W-:Y:S01]  /*0a40*/  IMAD.IADD R12, R12, 0x1, R29 ;  /* 0x000000010c0c7824 */ /* 0x001fe200078e021d */
[----:B------:R-:W-:-:S03]  /*0a50*/  I2FP.F32.U32 R29, R10 ;  /* 0x0000000a001d7245 */ /* 0x000fc60000201000 */
[----:B------:R0:W3:Y:S01]  /*0a60*/  LDG.E.U8 R11, desc[UR4][R8.64] ;  /* 0x00000004080b7981 */ /* 0x0000e2000c1e1100 */
[C-C-:B-1----:R-:W-:Y:S01]  /*0a70*/  VIADDMNMX.RELU R16, R3.reuse, 0xfffffff4, R19.reuse, PT ;  /* 0xfffffff403107846 */ /* 0x142fe20003801113 */
[----:B------:R-:W-:Y:S04]  /*0a80*/  F2I.TRUNC.NTZ R15, R15 ;  /* 0x0000000f000f7305 */ /* 0x000fe8000020f100 */
[-C--:B------:R-:W-:Y:S01]  /*0a90*/  IMAD R17, R16, R5.reuse, R18 ;  /* 0x0000000510117224 */ /* 0x080fe200078e0212 */
[----:B0-----:R-:W-:Y:S02]  /*0aa0*/  I2FP.F32.S32 R9, R12 ;  /* 0x0000000c00097245 */ /* 0x001fe40000201400 */
[----:B------:R-:W-:Y:S01]  /*0ab0*/  VIADDMNMX.U32 R8, R3, 0xd, R19, PT ;  /* 0x0000000d03087846 */ /* 0x000fe20003800013 */
[----:B------:R-:W0:Y:S01]  /*0ac0*/  F2I.TRUNC.NTZ R10, R29 ;  /* 0x0000001d000a7305 */ /* 0x000e22000020f100 */
[----:B------:R-:W-:Y:S01]  /*0ad0*/  IADD3 R16, P0, PT, R17, UR8, RZ ;  /* 0x0000000811107c10 */ /* 0x000fe2000ff1e0ff */
[----:B------:R-:W-:Y:S01]  /*0ae0*/  FFMA R24, R9, UR15, R24 ;  /* 0x0000000f09187c23 */ /* 0x000fe20008000018 */
[----:B------:R-:W1:Y:S01]  /*0af0*/  LDCU.128 UR12, c[0x0][0x390] ;  /* 0x00007200ff0c77ac */ /* 0x000e620008000c00 */
[----:B------:R-:W-:Y:S01]  /*0b00*/  IMAD R9, R8, R5, R18 ;  /* 0x0000000508097224 */ /* 0x000fe200078e0212 */
[----:B------:R-:W-:-:S04]  /*0b10*/  LEA.HI.X.SX32 R17, R17, UR9, 0x1, P0 ;  /* 0x0000000911117c11 */ /* 0x000fc800080f0eff */
[C---:B------:R-:W-:Y:S01]  /*0b20*/  IADD3 R8, P0, PT, R9.reuse, UR8, RZ ;  /* 0x0000000809087c10 */ /* 0x040fe2000ff1e0ff */
[----:B------:R1:W3:Y:S03]  /*0b30*/  LDG.E.U8 R12, desc[UR4][R16.64] ;  /* 0x00000004100c7981 */ /* 0x0002e6000c1e1100 */
[----:B------:R-:W-:Y:S01]  /*0b40*/  LEA.HI.X.SX32 R9, R9, UR9, 0x1, P0 ;  /* 0x0000000909097c11 */ /* 0x000fe200080f0eff */
[----:B0-----:R-:W-:Y:S01]  /*0b50*/  IMAD.IADD R10, R15, 0x1, R10 ;  /* 0x000000010f0a7824 */ /* 0x001fe200078e020a */
[----:B------:R-:W-:-:S04]  /*0b60*/  I2FP.F32.U32 R29, R7 ;  /* 0x00000007001d7245 */ /* 0x000fc80000201000 */
[----:B------:R0:W3:Y:S01]  /*0b70*/  LDG.E.U8 R9, desc[UR4][R8.64] ;  /* 0x0000000408097981 */ /* 0x0000e2000c1e1100 */
[--C-:B-1----:R-:W-:Y:S02]  /*0b80*/  VIADDMNMX.RELU R16, R3, 0xfffffff3, R19.reuse, PT ;  /* 0xfffffff303107846 */ /* 0x102fe40003801113 */
[----:B------:R-:W-:Y:S01]  /*0b90*/  I2FP.F32.S32 R15, R10 ;  /* 0x0000000a000f7245 */ /* 0x000fe20000201400 */
[----:B------:R-:W-:Y:S01]  /*0ba0*/  F2I.TRUNC.NTZ R29, R29 ;  /* 0x0000001d001d7305 */ /* 0x000fe2000020f100 */
[----:B0-----:R-:W-:Y:S01]  /*0bb0*/  I2FP.F32.U32 R8, R14 ;  /* 0x0000000e00087245 */ /* 0x001fe20000201000 */
[----:B------:R-:W-:Y:S02]  /*0bc0*/  IMAD R17, R16, R5, R18 ;  /* 0x0000000510117224 */ /* 0x000fe400078e0212 */
[----:B------:R-:W-:Y:S01]  /*0bd0*/  FFMA R24, R15, UR12, R24 ;  /* 0x0000000c0f187c23 */ /* 0x000fe20008000018 */
[----:B------:R-:W-:-:S03]  /*0be0*/  VIADDMNMX.U32 R15, R3, 0xe, R19, PT ;  /* 0x0000000e030f7846 */ /* 0x000fc60003800013 */
[----:B------:R-:W0:Y:S01]  /*0bf0*/  F2I.TRUNC.NTZ R8, R8 ;  /* 0x0000000800087305 */ /* 0x000e22000020f100 */
[----:B------:R-:W-:Y:S01]  /*0c00*/  IADD3 R16, P0, PT, R17, UR8, RZ ;  /* 0x0000000811107c10 */ /* 0x000fe2000ff1e0ff */
[----:B------:R-:W-:-:S03]  /*0c10*/  IMAD R15, R15, R5, R18 ;  /* 0x000000050f0f7224 */ /* 0x000fc600078e0212 */
[----:B------:R-:W-:Y:S02]  /*0c20*/  LEA.HI.X.SX32 R17, R17, UR9, 0x1, P0 ;  /* 0x0000000911117c11 */ /* 0x000fe400080f0eff */
[----:B------:R-:W-:-:S03]  /*0c30*/  IADD3 R14, P0, PT, R15, UR8, RZ ;  /* 0x000000080f0e7c10 */ /* 0x000fc6000ff1e0ff */
[----:B------:R1:W3:Y:S01]  /*0c40*/  LDG.E.U8 R10, desc[UR4][R16.64] ;  /* 0x00000004100a7981 */ /* 0x0002e2000c1e1100 */
[----:B------:R-:W-:Y:S01]  /*0c50*/  LEA.HI.X.SX32 R15, R15, UR9, 0x1, P0 ;  /* 0x000000090f0f7c11 */ /* 0x000fe200080f0eff */
[----:B0-----:R-:W-:-:S04]  /*0c60*/  IMAD.IADD R8, R8, 0x1, R29 ;  /* 0x0000000108087824 */ /* 0x001fc800078e021d */
[----:B------:R0:W3:Y:S01]  /*0c70*/  LDG.E.U8 R7, desc[UR4][R14.64] ;  /* 0x000000040e077981 */ /* 0x0000e2000c1e1100 */
[----:B-1----:R-:W-:-:S05]  /*0c80*/  VIADDMNMX.RELU R16, R3, 0xfffffff2, R19, PT ;  /* 0xfffffff203107846 */ /* 0x002fca0003801113 */
[-C--:B------:R-:W-:Y:S01]  /*0c90*/  IMAD R17, R16, R5.reuse, R18 ;  /* 0x0000000510117224 */ /* 0x080fe200078e0212 */
[----:B0-----:R-:W-:Y:S02]  /*0ca0*/  I2FP.F32.S32 R15, R8 ;  /* 0x00000008000f7245 */ /* 0x001fe40000201400 */
[----:B------:R-:W-:Y:S02]  /*0cb0*/  VIADDMNMX.U32 R14, R3, 0xf, R19, PT ;  /* 0x0000000f030e7846 */ /* 0x000fe40003800013 */
[----:B------:R-:W-:Y:S01]  /*0cc0*/  IADD3 R16, P0, PT, R17, UR8, RZ ;  /* 0x0000000811107c10 */ /* 0x000fe2000ff1e0ff */
[----:B------:R-:W-:Y:S02]  /*0cd0*/  FFMA R24, R15, UR13, R24 ;  /* 0x0000000d0f187c23 */ /* 0x000fe40008000018 */
[----:B------:R-:W-:Y:S01]  /*0ce0*/  IMAD R15, R14, R5, R18 ;  /* 0x000000050e0f7224 */ /* 0x000fe200078e0212 */
[----:B------:R-:W-:Y:S02]  /*0cf0*/  LEA.HI.X.SX32 R17, R17, UR9, 0x1, P0 ;  /* 0x0000000911117c11 */ /* 0x000fe400080f0eff */
[----:B------:R-:W-:-:S02]  /*0d00*/  I2FP.F32.U32 R29, R28 ;  /* 0x0000001c001d7245 */ /* 0x000fc40000201000 */
[----:B------:R-:W-:Y:S01]  /*0d10*/  I2FP.F32.U32 R27, R27 ;  /* 0x0000001b001b7245 */ /* 0x000fe20000201000 */
[----:B------:R0:W3:Y:S01]  /*0d20*/  LDG.E.U8 R8, desc[UR4][R16.64] ;  /* 0x0000000410087981 */ /* 0x0000e2000c1e1100 */
[C---:B------:R-:W-:Y:S01]  /*0d30*/  IADD3 R14, P0, PT, R15.reuse, UR8, RZ ;  /* 0x000000080f0e7c10 */ /* 0x040fe2000ff1e0ff */
[----:B------:R1:W-:Y:S03]  /*0d40*/  F2I.TRUNC.NTZ R28, R29 ;  /* 0x0000001d001c7305 */ /* 0x0003e6000020f100 */
[----:B------:R-:W-:-:S05]  /*0d50*/  LEA.HI.X.SX32 R15, R15, UR9, 0x1, P0 ;  /* 0x000000090f0f7c11 */ /* 0x000fca00080f0eff */
[----:B0-----:R0:W0:Y:S01]  /*0d60*/  F2I.TRUNC.NTZ R17, R27 ;  /* 0x0000001b00117305 */ /* 0x001022000020f100 */
[C-C-:B------:R-:W-:Y:S02]  /*0d70*/  VIADDMNMX.RELU R16, R3.reuse, 0xfffffff1, R19.reuse, PT ;  /* 0xfffffff103107846 */ /* 0x140fe40003801113 */
[C-C-:B-1----:R-:W-:Y:S01]  /*0d80*/  VIADDMNMX.U32 R29, R3.reuse, 0x10, R19.reuse, PT ;  /* 0x00000010031d7846 */ /* 0x142fe20003800013 */
[----:B0-----:R0:W3:Y:S01]  /*0d90*/  LDG.E.U8 R27, desc[UR4][R14.64] ;  /* 0x000000040e1b7981 */ /* 0x0010e2000c1e1100 */
[----:B------:R-:W-:-:S03]  /*0da0*/  VIADDMNMX.RELU R19, R3, 0xfffffff0, R19, PT ;  /* 0xfffffff003137846 */ /* 0x000fc60003801113 */
[-CC-:B------:R-:W-:Y:S02]  /*0db0*/  IMAD R29, R29, R5.reuse, R18.reuse ;  /* 0x000000051d1d7224 */ /* 0x180fe400078e0212 */
[----:B0-----:R-:W-:Y:S02]  /*0dc0*/  IMAD R14, R16, R5, R18 ;  /* 0x00000005100e7224 */ /* 0x001fe400078e0212 */
[----:B------:R-:W-:-:S03]  /*0dd0*/  IMAD.IADD R28, R28, 0x1, R17 ;  /* 0x000000011c1c7824 */ /* 0x000fc600078e0211 */
[----:B------:R-:W-:Y:S01]  /*0de0*/  IADD3 R16, P0, PT, R14, UR8, RZ ;  /* 0x000000080e107c10 */ /* 0x000fe2000ff1e0ff */
[----:B------:R-:W-:-:S03]  /*0df0*/  IMAD R19, R19, R5, R18 ;  /* 0x0000000513137224 */ /* 0x000fc600078e0212 */
[----:B------:R-:W-:Y:S02]  /*0e00*/  LEA.HI.X.SX32 R17, R14, UR9, 0x1, P0 ;  /* 0x000000090e117c11 */ /* 0x000fe400080f0eff */
[----:B------:R-:W-:-:S03]  /*0e10*/  IADD3 R14, P0, PT, R29, UR8, RZ ;  /* 0x000000081d0e7c10 */ /* 0x000fc6000ff1e0ff */
[----:B------:R0:W3:Y:S01]  /*0e20*/  LDG.E.U8 R16, desc[UR4][R16.64] ;  /* 0x0000000410107981 */ /* 0x0000e2000c1e1100 */
[----:B------:R-:W-:Y:S02]  /*0e30*/  LEA.HI.X.SX32 R15, R29, UR9, 0x1, P0 ;  /* 0x000000091d0f7c11 */ /* 0x000fe400080f0eff */
[----:B------:R-:W-:-:S03]  /*0e40*/  IADD3 R18, P0, PT, R19, UR8, RZ ;  /* 0x0000000813127c10 */ /* 0x000fc6000ff1e0ff */
[----:B------:R1:W3:Y:S01]  /*0e50*/  LDG.E.U8 R14, desc[UR4][R14.64] ;  /* 0x000000040e0e7981 */ /* 0x0002e2000c1e1100 */
[----:B------:R-:W-:-:S05]  /*0e60*/  LEA.HI.X.SX32 R19, R19, UR9, 0x1, P0 ;  /* 0x0000000913137c11 */ /* 0x000fca00080f0eff */
[----:B------:R5:W3:Y:S01]  /*0e70*/  LDG.E.U8 R18, desc[UR4][R18.64] ;  /* 0x0000000412127981 */ /* 0x000ae2000c1e1100 */
        /* <DEDUP_REMOVED lines=8> */
[----:B----4-:R-:W-:-:S07]  /*0f00*/  I2FP.F32.U32 R6, R6 ;  /* 0x0000000600067245 */ /* 0x010fce0000201000 */
[----:B------:R-:W-:Y:S01]  /*0f10*/  F2I.TRUNC.NTZ R6, R6 ;  /* 0x0000000600067305 */ /* 0x000fe2000020f100 */
[----:B-----5:R-:W-:-:S07]  /*0f20*/  I2FP.F32.U32 R19, R23 ;  /* 0x0000001700137245 */ /* 0x020fce0000201000 */
[----:B------:R-:W4:Y:S01]  /*0f30*/  F2I.TRUNC.NTZ R19, R19 ;  /* 0x0000001300137305 */ /* 0x000f22000020f100 */
[----:B------:R-:W-:Y:S01]  /*0f40*/  I2FP.F32.U32 R13, R13 ;  /* 0x0000000d000d7245 */ /* 0x000fe20000201000 */
[----:B0-----:R-:W-:Y:S01]  /*0f50*/  IMAD.IADD R23, R4, 0x1, R17 ;  /* 0x0000000104177824 */ /* 0x001fe200078e0211 */
[----:B------:R-:W-:-:S05]  /*0f60*/  I2FP.F32.S32 R17, R28 ;  /* 0x0000001c00117245 */ /* 0x000fca0000201400 */
[----:B------:R-:W-:Y:S01]  /*0f70*/  F2I.TRUNC.NTZ R13, R13 ;  /* 0x0000000d000d7305 */ /* 0x000fe2000020f100 */
[----:B--2---:R-:W-:-:S07]  /*0f80*/  I2FP.F32.U32 R22, R22 ;  /* 0x0000001600167245 */ /* 0x004fce0000201000 */
[----:B------:R-:W0:Y:S01]  /*0f90*/  F2I.TRUNC.NTZ R22, R22 ;  /* 0x0000001600167305 */ /* 0x000e22000020f100 */
[----:B-1----:R-:W-:Y:S01]  /*0fa0*/  IMAD.IADD R2, R2, 0x1, R15 ;  /* 0x0000000102027824 */ /* 0x002fe200078e020f */
[----:B------:R-:W-:Y:S01]  /*0fb0*/  I2FP.F32.S32 R23, R23 ;  /* 0x0000001700177245 */ /* 0x000fe20000201400 */
[----:B------:R-:W-:Y:S01]  /*0fc0*/  FFMA R24, R17, UR14, R24 ;  /* 0x0000000e11187c23 */ /* 0x000fe20008000018 */
[----:B----4-:R-:W-:Y:S02]  /*0fd0*/  IMAD.IADD R19, R6, 0x1, R19 ;  /* 0x0000000106137824 */ /* 0x010fe400078e0213 */
[----:B------:R-:W-:Y:S01]  /*0fe0*/  I2FP.F32.S32 R6, R2 ;  /* 0x0000000200067245 */ /* 0x000fe20000201400 */
[----:B------:R-:W-:Y:S01]  /*0ff0*/  FFMA R23, R23, UR15, R24 ;  /* 0x0000000f17177c23 */ /* 0x000fe20008000018 */
[----:B------:R-:W1:Y:S01]  /*1000*/  LDCU.128 UR12, c[0x0][0x3b0] ;  /* 0x00007600ff0c77ac */ /* 0x000e620008000c00 */
[----:B---3--:R-:W-:-:S06]  /*1010*/  I2FP.F32.U32 R21, R21 ;  /* 0x0000001500157245 */ /* 0x008fcc0000201000 */
[----:B------:R-:W-:Y:S01]  /*1020*/  F2I.TRUNC.NTZ R21, R21 ;  /* 0x0000001500157305 */ /* 0x000fe2000020f100 */
[----:B0-----:R-:W-:Y:S01]  /*1030*/  IMAD.IADD R13, R13, 0x1, R22 ;  /* 0x000000010d0d7824 */ /* 0x001fe200078e0216 */
[----:B------:R-:W-:Y:S02]  /*1040*/  I2FP.F32.S32 R19, R19 ;  /* 0x0000001300137245 */ /* 0x000fe40000201400 */
[----:B------:R-:W-:Y:S02]  /*1050*/  I2FP.F32.U32 R20, R20 ;  /* 0x0000001400147245 */ /* 0x000fe40000201000 */
[----:B------:R-:W-:-:S04]  /*1060*/  I2FP.F32.U32 R11, R11 ;  /* 0x0000000b000b7245 */ /* 0x000fc80000201000 */
[----:B------:R-:W0:Y:S08]  /*1070*/  F2I.TRUNC.NTZ R20, R20 ;  /* 0x0000001400147305 */ /* 0x000e30000020f100 */
[----:B------:R-:W-:Y:S01]  /*1080*/  F2I.TRUNC.NTZ R11, R11 ;  /* 0x0000000b000b7305 */ /* 0x000fe2000020f100 */
[----:B------:R-:W-:-:S07]  /*1090*/  I2FP.F32.U32 R12, R12 ;  /* 0x0000000c000c7245 */ /* 0x000fce0000201000 */
[----:B------:R-:W2:Y:S01]  /*10a0*/  F2I.TRUNC.NTZ R12, R12 ;  /* 0x0000000c000c7305 */ /* 0x000ea2000020f100 */
[----:B------:R-:W-:Y:S01]  /*10b0*/  I2FP.F32.U32 R9, R9 ;  /* 0x0000000900097245 */ /* 0x000fe20000201000 */
[----:B------:R-:W-:-:S06]  /*10c0*/  FFMA R6, R6, UR16, R23 ;  /* 0x0000001006067c23 */ /* 0x000fcc0008000017 */
[----:B------:R-:W-:Y:S01]  /*10d0*/  F2I.TRUNC.NTZ R9, R9 ;  /* 0x0000000900097305 */ /* 0x000fe2000020f100 */
[----:B0-----:R-:W-:Y:S01]  /*10e0*/  IMAD.IADD R20, R21, 0x1, R20 ;  /* 0x0000000115147824 */ /* 0x001fe200078e0214 */
[----:B------:R-:W-:Y:S01]  /*10f0*/  I2FP.F32.S32 R13, R13 ;  /* 0x0000000d000d7245 */ /* 0x000fe20000201400 */
[----:B------:R-:W-:Y:S01]  /*1100*/  FFMA R6, R19, UR17, R6 ;  /* 0x0000001113067c23 */ /* 0x000fe20008000006 */
[----:B------:R-:W-:Y:S02]  /*1110*/  I2FP.F32.U32 R10, R10 ;  /* 0x0000000a000a7245 */ /* 0x000fe40000201000 */
[----:B------:R-:W-:-:S04]  /*1120*/  I2FP.F32.U32 R7, R7 ;  /* 0x0000000700077245 */ /* 0x000fc80000201000 */
[----:B------:R-:W0:Y:S01]  /*1130*/  F2I.TRUNC.NTZ R10, R10 ;  /* 0x0000000a000a7305 */ /* 0x000e22000020f100 */
[----:B--2---:R-:W-:-:S07]  /*1140*/  IMAD.IADD R12, R11, 0x1, R12 ;  /* 0x000000010b0c7824 */ /* 0x004fce00078e020c */
[----:B------:R-:W-:Y:S01]  /*1150*/  F2I.TRUNC.NTZ R7, R7 ;  /* 0x0000000700077305 */ /* 0x000fe2000020f100 */
[----:B------:R-:W-:-:S07]  /*1160*/  I2FP.F32.U32 R8, R8 ;  /* 0x0000000800087245 */ /* 0x000fce0000201000 */
[----:B------:R-:W2:Y:S01]  /*1170*/  F2I.TRUNC.NTZ R8, R8 ;  /* 0x0000000800087305 */ /* 0x000ea2000020f100 */
[----:B------:R-:W-:Y:S01]  /*1180*/  I2FP.F32.S32 R11, R20 ;  /* 0x00000014000b7245 */ /* 0x000fe20000201400 */
[----:B------:R-:W-:Y:S01]  /*1190*/  FFMA R6, R13, UR18, R6 ;  /* 0x000000120d067c23 */ /* 0x000fe20008000006 */
[----:B------:R-:W-:-:S05]  /*11a0*/  I2FP.F32.U32 R27, R27 ;  /* 0x0000001b001b7245 */ /* 0x000fca0000201000 */
[----:B------:R-:W-:Y:S01]  /*11b0*/  F2I.TRUNC.NTZ R4, R27 ;  /* 0x0000001b00047305 */ /* 0x000fe2000020f100 */
[----:B0-----:R-:W-:Y:S01]  /*11c0*/  IMAD.IADD R10, R9, 0x1, R10 ;  /* 0x00000001090a7824 */ /* 0x001fe200078e020a */
[----:B------:R-:W-:Y:S01]  /*11d0*/  I2FP.F32.S32 R9, R12 ;  /* 0x0000000c00097245 */ /* 0x000fe20000201400 */
[----:B------:R-:W-:Y:S01]  /*11e0*/  FFMA R6, R11, UR19, R6 ;  /* 0x000000130b067c23 */ /* 0x000fe20008000006 */
[----:B--2---:R-:W-:Y:S01]  /*11f0*/  IMAD.IADD R8, R7, 0x1, R8 ;  /* 0x0000000107087824 */ /* 0x004fe200078e0208 */
[----:B------:R-:W-:-:S04]  /*1200*/  I2FP.F32.U32 R16, R16 ;  /* 0x0000001000107245 */ /* 0x000fc80000201000 */
[----:B------:R-:W0:Y:S01]  /*1210*/  F2I.TRUNC.NTZ R17, R16 ;  /* 0x0000001000117305 */ /* 0x000e22000020f100 */
[----:B------:R-:W-:Y:S02]  /*1220*/  I2FP.F32.U32 R14, R14 ;  /* 0x0000000e000e7245 */ /* 0x000fe40000201000 */
[----:B------:R-:W-:-:S05]  /*1230*/  I2FP.F32.U32 R18, R18 ;  /* 0x0000001200127245 */ /* 0x000fca0000201000 */
[----:B------:R-:W-:Y:S08]  /*1240*/  F2I.TRUNC.NTZ R2, R14 ;  /* 0x0000000e00027305 */ /* 0x000ff0000020f100 */
[----:B------:R-:W2:Y:S01]  /*1250*/  F2I.TRUNC.NTZ R15, R18 ;  /* 0x00000012000f7305 */ /* 0x000ea2000020f100 */
[----:B------:R-:W-:Y:S01]  /*1260*/  I2FP.F32.S32 R7, R10 ;  /* 0x0000000a00077245 */ /* 0x000fe20000201400 */
[----:B-1----:R-:W-:Y:S01]  /*1270*/  FFMA R6, R9, UR12, R6 ;  /* 0x0000000c09067c23 */ /* 0x002fe20008000006 */
[----:B0-----:R-:W-:Y:S01]  /*1280*/  IMAD.IADD R4, R4, 0x1, R17 ;  /* 0x0000000104047824 */ /* 0x001fe200078e0211 */
[----:B------:R-:W-:-:S02]  /*1290*/  I2FP.F32.S32 R9, R8 ;  /* 0x0000000800097245 */ /* 0x000fc40000201400 */
[----:B------:R-:W-:Y:S02]  /*12a0*/  FFMA R6, R7, UR13, R6 ;  /* 0x0000000d07067c23 */ /* 0x000fe40008000006 */
[----:B------:R-:W-:Y:S02]  /*12b0*/  I2FP.F32.S32 R7, R4 ;  /* 0x0000000400077245 */ /* 0x000fe40000201400 */
[----:B------:R-:W-:Y:S01]  /*12c0*/  FFMA R6, R9, UR14, R6 ;  /* 0x0000000e09067c23 */ /* 0x000fe20008000006 */
[----:B--2---:R-:W-:-:S03]  /*12d0*/  IMAD.IADD R2, R2, 0x1, R15 ;  /* 0x0000000102027824 */ /* 0x004fc600078e020f */
        /* <DEDUP_REMOVED lines=10> */
.L_x_1:
        /* <DEDUP_REMOVED lines=16> */
.L_x_3:


//--------------------- .nv.shared.reserved.0     --------------------------
	.section	.nv.shared.reserved.0,"aw",@nobits
	.weak		__nv_reservedSMEM_offset_0_alias
	.size		__nv_reservedSMEM_offset_0_alias, 0, 64
	.other		__nv_reservedSMEM_offset_0_alias,@"STO_CUDA_RESERVED_SHARED STV_DEFAULT"
__nv_reservedSMEM_offset_0_alias:
	.zero		0
	.zero		64


//--------------------- .nv.constant0._Z11convolutionILi1ELi0EEv13kernel_paramsPhS1_ --------------------------
	.section	.nv.constant0._Z11convolutionILi1ELi0EEv13kernel_paramsPhS1_,"a",@progbits
	.sectionflags	@""
	.align	4
.nv.constant0._Z11convolutionILi1ELi0EEv13kernel_paramsPhS1_:
	.zero		992


//--------------------- .nv.constant0._Z11convolutionILi0ELi1EEv13kernel_paramsPhS1_ --------------------------
	.section	.nv.constant0._Z11convolutionILi0ELi1EEv13kernel_paramsPhS1_,"a",@progbits
	.sectionflags	@""
	.align	4
.nv.constant0._Z11convolutionILi0ELi1EEv13kernel_paramsPhS1_:
	.zero		992


//--------------------- SYMBOLS --------------------------

	.type		.nv.reservedSmem.offset0,@object
	.size		.nv.reservedSmem.offset0,0x4
